	.target	sm_100a

	.elftype	@"ET_EXEC"


//--------------------- .note.nv.tkinfo           --------------------------
	.section	.note.nv.tkinfo,"",@"SHT_NOTE"
	.sectionflags	@"SHF_NOTE_NV_TKINFO"
	.tkinfo
        /*0018*/ 	.word	0x00000081
        /*0030*/ 	.string	""
        /*0030*/ 	.string	"ptxas-blackwell"
        /*0030*/ 	.string	"Cuda compilation tools, release 12.9, V12.9.86"
        /*0030*/ 	.string	"Build cuda_12.9.r12.9/compiler.36037853_0"
        /*0030*/ 	.string	"-v  -suppress-debug-info  -lineinfo  -arch sm_100a "



//--------------------- .note.nv.cuver            --------------------------
	.section	.note.nv.cuver,"",@"SHT_NOTE"
	.sectionflags	@"SHF_NOTE_NV_CUVER"
        /*0018*/ 	.short	0x0001
        /*001a*/ 	.short	0x0064
        /*001c*/ 	.short	0x0001
        /*001e*/ 	.short	0x0000
        /*0020*/ 	.short	0x0001
        /*0022*/ 	.short	0x0000


//--------------------- .nv.info                  --------------------------
	.section	.nv.info,"",@"SHT_CUDA_INFO"
	.align	4


	//----- nvinfo : EIATTR_REGCOUNT
	.align		4
        /*0000*/ 	.byte	0x04, 0x2f
        /*0002*/ 	.short	(.L_4 - .L_3)
	.align		4
.L_3:
        /*0004*/ 	.word	index@(gluon_tcgen05)
        /*0008*/ 	.word	0x00000087


	//----- nvinfo : EIATTR_FRAME_SIZE
	.align		4
.L_4:
        /*000c*/ 	.byte	0x04, 0x11
        /*000e*/ 	.short	(.L_6 - .L_5)
	.align		4
.L_5:
        /*0010*/ 	.word	index@($__internal_2_$__cuda_sm10x_tcgen05_guardrail_trap_unallocated_columns_being_dealloced)
        /*0014*/ 	.word	0x00000000


	//----- nvinfo : EIATTR_FRAME_SIZE
	.align		4
.L_6:
        /*0018*/ 	.byte	0x04, 0x11
        /*001a*/ 	.short	(.L_8 - .L_7)
	.align		4
.L_7:
        /*001c*/ 	.word	index@($__internal_1_$__cuda_sm10x_tcgen05_guardrail_trap_phase_invalid_during_alloc)
        /*0020*/ 	.word	0x00000000


	//----- nvinfo : EIATTR_FRAME_SIZE
	.align		4
.L_8:
        /*0024*/ 	.byte	0x04, 0x11
        /*0026*/ 	.short	(.L_10 - .L_9)
	.align		4
.L_9:
        /*0028*/ 	.word	index@($__internal_0_$__cuda_sm10x_tcgen05_guardrail_trap_col_being_dealloced_not_returned_by_alloc)
        /*002c*/ 	.word	0x00000000


	//----- nvinfo : EIATTR_FRAME_SIZE
	.align		4
.L_10:
        /*0030*/ 	.byte	0x04, 0x11
        /*0032*/ 	.short	(.L_12 - .L_11)
	.align		4
.L_11:
        /*0034*/ 	.word	index@(gluon_tcgen05)
        /*0038*/ 	.word	0x00000000


	//----- nvinfo : EIATTR_MIN_STACK_SIZE
	.align		4
.L_12:
        /*003c*/ 	.byte	0x04, 0x12
        /*003e*/ 	.short	(.L_14 - .L_13)
	.align		4
.L_13:
        /*0040*/ 	.word	index@(gluon_tcgen05)
        /*0044*/ 	.word	0x00000000
.L_14:


//--------------------- .nv.info.gluon_tcgen05    --------------------------
	.section	.nv.info.gluon_tcgen05,"",@"SHT_CUDA_INFO"
	.sectionflags	@""
	.align	4


	//----- nvinfo : EIATTR_CUDA_API_VERSION
	.align		4
        /*0000*/ 	.byte	0x04, 0x37
        /*0002*/ 	.short	(.L_16 - .L_15)
.L_15:
        /*0004*/ 	.word	0x00000081


	//----- nvinfo : EIATTR_KPARAM_INFO
	.align		4
.L_16:
        /*0008*/ 	.byte	0x04, 0x17
        /*000a*/ 	.short	(.L_18 - .L_17)
.L_17:
        /*000c*/ 	.word	0x00000000
        /*0010*/ 	.short	0x000a
        /*0012*/ 	.short	0x0048
        /*0014*/ 	.byte	0x00, 0xf4, 0x21, 0x00


	//----- nvinfo : EIATTR_KPARAM_INFO
	.align		4
.L_18:
        /*0018*/ 	.byte	0x04, 0x17
        /*001a*/ 	.short	(.L_20 - .L_19)
.L_19:
        /*001c*/ 	.word	0x00000000
        /*0020*/ 	.short	0x0009
        /*0022*/ 	.short	0x0040
        /*0024*/ 	.byte	0x00, 0xf4, 0x21, 0x00


	//----- nvinfo : EIATTR_KPARAM_INFO
	.align		4
.L_20:
        /*0028*/ 	.byte	0x04, 0x17
        /*002a*/ 	.short	(.L_22 - .L_21)
.L_21:
        /*002c*/ 	.word	0x00000000
        /*0030*/ 	.short	0x0008
        /*0032*/ 	.short	0x0038
        /*0034*/ 	.byte	0x00, 0xf0, 0x21, 0x00


	//----- nvinfo : EIATTR_KPARAM_INFO
	.align		4
.L_22:
        /*0038*/ 	.byte	0x04, 0x17
        /*003a*/ 	.short	(.L_24 - .L_23)
.L_23:
        /*003c*/ 	.word	0x00000000
        /*0040*/ 	.short	0x0007
        /*0042*/ 	.short	0x0030
        /*0044*/ 	.byte	0x00, 0xf0, 0x21, 0x00


	//----- nvinfo : EIATTR_KPARAM_INFO
	.align		4
.L_24:
        /*0048*/ 	.byte	0x04, 0x17
        /*004a*/ 	.short	(.L_26 - .L_25)
.L_25:
        /*004c*/ 	.word	0x00000000
        /*0050*/ 	.short	0x0006
        /*0052*/ 	.short	0x0028
        /*0054*/ 	.byte	0x00, 0xf0, 0x21, 0x00


	//----- nvinfo : EIATTR_KPARAM_INFO
	.align		4
.L_26:
        /*0058*/ 	.byte	0x04, 0x17
        /*005a*/ 	.short	(.L_28 - .L_27)
.L_27:
        /*005c*/ 	.word	0x00000000
        /*0060*/ 	.short	0x0005
        /*0062*/ 	.short	0x0020
        /*0064*/ 	.byte	0x00, 0xf0, 0x11, 0x00


	//----- nvinfo : EIATTR_KPARAM_INFO
	.align		4
.L_28:
        /*0068*/ 	.byte	0x04, 0x17
        /*006a*/ 	.short	(.L_30 - .L_29)
.L_29:
        /*006c*/ 	.word	0x00000000
        /*0070*/ 	.short	0x0004
        /*0072*/ 	.short	0x001c
        /*0074*/ 	.byte	0x00, 0xf0, 0x11, 0x00


	//----- nvinfo : EIATTR_KPARAM_INFO
	.align		4
.L_30:
        /*0078*/ 	.byte	0x04, 0x17
        /*007a*/ 	.short	(.L_32 - .L_31)
.L_31:
        /*007c*/ 	.word	0x00000000
        /*0080*/ 	.short	0x0003
        /*0082*/ 	.short	0x0018
        /*0084*/ 	.byte	0x00, 0xf0, 0x11, 0x00


	//----- nvinfo : EIATTR_KPARAM_INFO
	.align		4
.L_32:
        /*0088*/ 	.byte	0x04, 0x17
        /*008a*/ 	.short	(.L_34 - .L_33)
.L_33:
        /*008c*/ 	.word	0x00000000
        /*0090*/ 	.short	0x0002
        /*0092*/ 	.short	0x0010
        /*0094*/ 	.byte	0x00, 0xf4, 0x21, 0x00


	//----- nvinfo : EIATTR_KPARAM_INFO
	.align		4
.L_34:
        /*0098*/ 	.byte	0x04, 0x17
        /*009a*/ 	.short	(.L_36 - .L_35)
.L_35:
        /*009c*/ 	.word	0x00000000
        /*00a0*/ 	.short	0x0001
        /*00a2*/ 	.short	0x0008
        /*00a4*/ 	.byte	0x00, 0xf4, 0x21, 0x00


	//----- nvinfo : EIATTR_KPARAM_INFO
	.align		4
.L_36:
        /*00a8*/ 	.byte	0x04, 0x17
        /*00aa*/ 	.short	(.L_38 - .L_37)
.L_37:
        /*00ac*/ 	.word	0x00000000
        /*00b0*/ 	.short	0x0000
        /*00b2*/ 	.short	0x0000
        /*00b4*/ 	.byte	0x00, 0xf4, 0x21, 0x00


	//----- nvinfo : EIATTR_AT_ENTRY_FRAGMENTS
	.align		4
.L_38:
        /*00b8*/ 	.byte	0x04, 0x4f
        /*00ba*/ 	.short	(.L_40 - .L_39)


	//   ....[0]....
.L_39:
        /*00bc*/ 	.word	0x00000004


	//----- nvinfo : EIATTR_RESERVED_SMEM_USED
	.align		4
.L_40:
        /*00c0*/ 	.byte	0x01, 0x41
	.zero		2


	//----- nvinfo : EIATTR_SPARSE_MMA_MASK
	.align		4
        /*00c4*/ 	.byte	0x03, 0x50
        /*00c6*/ 	.short	0x0000


	//----- nvinfo : EIATTR_TCGEN05_1CTA_USED
	.align		4
        /*00c8*/ 	.byte	0x01, 0x51
	.zero		2


	//----- nvinfo : EIATTR_MAXREG_COUNT
	.align		4
        /*00cc*/ 	.byte	0x03, 0x1b
        /*00ce*/ 	.short	0x00ff


	//----- nvinfo : EIATTR_NUM_BARRIERS
	.align		4
        /*00d0*/ 	.byte	0x02, 0x4c
        /*00d2*/ 	.byte	0x01
	.zero		1


	//----- nvinfo : EIATTR_INT_WARP_WIDE_INSTR_OFFSETS
	.align		4
        /*00d4*/ 	.byte	0x04, 0x31
        /*00d6*/ 	.short	(.L_42 - .L_41)


	//   ....[0]....
.L_41:
        /*00d8*/ 	.word	0x00001750


	//   ....[1]....
        /*00dc*/ 	.word	0x00001770


	//   ....[2]....
        /*00e0*/ 	.word	0x000017f0


	//   ....[3]....
        /*00e4*/ 	.word	0x00001bc0


	//   ....[4]....
        /*00e8*/ 	.word	0x00001bd0


	//   ....[5]....
        /*00ec*/ 	.word	0x00001be0


	//   ....[6]....
        /*00f0*/ 	.word	0x00001bf0


	//   ....[7]....
        /*00f4*/ 	.word	0x00001e70


	//   ....[8]....
        /*00f8*/ 	.word	0x00001e80


	//   ....[9]....
        /*00fc*/ 	.word	0x00001ff0


	//   ....[10]....
        /*0100*/ 	.word	0x00002040


	//   ....[11]....
        /*0104*/ 	.word	0x00002050


	//   ....[12]....
        /*0108*/ 	.word	0x00002080


	//   ....[13]....
        /*010c*/ 	.word	0x00002290


	//   ....[14]....
        /*0110*/ 	.word	0x000022a0


	//   ....[15]....
        /*0114*/ 	.word	0x00002610


	//   ....[16]....
        /*0118*/ 	.word	0x00002620


	//   ....[17]....
        /*011c*/ 	.word	0x00002d90


	//   ....[18]....
        /*0120*/ 	.word	0x00002de0


	//----- nvinfo : EIATTR_COOP_GROUP_MASK_REGIDS
	.align		4
.L_42:
        /*0124*/ 	.byte	0x04, 0x29
        /*0126*/ 	.short	(.L_44 - .L_43)


	//   ....[0]....
.L_43:
        /*0128*/ 	.word	0xffffffff


	//   ....[1]....
        /*012c*/ 	.word	0xffffffff


	//   ....[2]....
        /*0130*/ 	.word	0xffffffff


	//   ....[3]....
        /*0134*/ 	.word	0xffffffff


	//   ....[4]....
        /*0138*/ 	.word	0xffffffff


	//   ....[5]....
        /*013c*/ 	.word	0xffffffff


	//   ....[6]....
        /*0140*/ 	.word	0xffffffff


	//   ....[7]....
        /*0144*/ 	.word	0xffffffff


	//   ....[8]....
        /*0148*/ 	.word	0xffffffff


	//   ....[9]....
        /*014c*/ 	.word	0xffffffff


	//----- nvinfo : EIATTR_COOP_GROUP_INSTR_OFFSETS
	.align		4
.L_44:
        /*0150*/ 	.byte	0x04, 0x28
        /*0152*/ 	.short	(.L_46 - .L_45)


	//   ....[0]....
.L_45:
        /*0154*/ 	.word	0x00000050


	//   ....[1]....
        /*0158*/ 	.word	0x00000310


	//   ....[2]....
        /*015c*/ 	.word	0x00000500


	//   ....[3]....
        /*0160*/ 	.word	0x000009a0


	//   ....[4]....
        /*0164*/ 	.word	0x00000ae0


	//   ....[5]....
        /*0168*/ 	.word	0x00000fe0


	//   ....[6]....
        /*016c*/ 	.word	0x00001120


	//   ....[7]....
        /*0170*/ 	.word	0x00001610


	//   ....[8]....
        /*0174*/ 	.word	0x00002c20


	//   ....[9]....
        /*0178*/ 	.word	0x00002e90


	//----- nvinfo : EIATTR_VRC_CTA_INIT_COUNT
	.align		4
.L_46:
        /*017c*/ 	.byte	0x02, 0x4a
        /*017e*/ 	.byte	0x80
	.zero		1


	//----- nvinfo : EIATTR_MBARRIER_INSTR_OFFSETS
	.align		4
        /*0180*/ 	.byte	0x04, 0x39
        /*0182*/ 	.short	(.L_48 - .L_47)


	//   ....[0]....
.L_47:
        /*0184*/ 	.word	0x00001810
        /*0188*/ 	.word	0x000000ff
        /*018c*/ 	.word	0x00010000
        /*0190*/ 	.short	0x0100
        /*0192*/ 	.byte	0x08
	.zero		1


	//   ....[1]....
        /*0194*/ 	.word	0x00001820
        /*0198*/ 	.word	0x000000ff
        /*019c*/ 	.word	0x00010020
        /*01a0*/ 	.short	0x0100
        /*01a2*/ 	.byte	0x08
	.zero		1


	//   ....[2]....
        /*01a4*/ 	.word	0x000018d0
        /*01a8*/ 	.word	0x000000ff
        /*01ac*/ 	.word	0x00010008
        /*01b0*/ 	.short	0x0100
        /*01b2*/ 	.byte	0x08
	.zero		1


	//   ....[3]....
        /*01b4*/ 	.word	0x000018e0
        /*01b8*/ 	.word	0x000000ff
        /*01bc*/ 	.word	0x00010028
        /*01c0*/ 	.short	0x0100
        /*01c2*/ 	.byte	0x08
	.zero		1


	//   ....[4]....
        /*01c4*/ 	.word	0x000019c0
        /*01c8*/ 	.word	0x000000ff
        /*01cc*/ 	.word	0x00010010
        /*01d0*/ 	.short	0x0100
        /*01d2*/ 	.byte	0x08
	.zero		1


	//   ....[5]....
        /*01d4*/ 	.word	0x000019d0
        /*01d8*/ 	.word	0x000000ff
        /*01dc*/ 	.word	0x00010030
        /*01e0*/ 	.short	0x0100
        /*01e2*/ 	.byte	0x08
	.zero		1


	//   ....[6]....
        /*01e4*/ 	.word	0x00001ae0
        /*01e8*/ 	.word	0x000000ff
        /*01ec*/ 	.word	0x00010018
        /*01f0*/ 	.short	0x0100
        /*01f2*/ 	.byte	0x08
	.zero		1


	//   ....[7]....
        /*01f4*/ 	.word	0x00001af0
        /*01f8*/ 	.word	0x000000ff
        /*01fc*/ 	.word	0x00010038
        /*0200*/ 	.short	0x0100
        /*0202*/ 	.byte	0x08
	.zero		1


	//   ....[8]....
        /*0204*/ 	.word	0x00001cd0
        /*0208*/ 	.word	0x000000ff
        /*020c*/ 	.word	0x00010000
        /*0210*/ 	.short	0x010a
        /*0212*/ 	.byte	0x08
	.zero		1


	//   ....[9]....
        /*0214*/ 	.word	0x00001ed0
        /*0218*/ 	.word	0x000000ff
        /*021c*/ 	.word	0x00010020
        /*0220*/ 	.short	0x010a
        /*0222*/ 	.byte	0x08
	.zero		1


	//   ....[10]....
        /*0224*/ 	.word	0x000020f0
        /*0228*/ 	.word	0x000000ff
        /*022c*/ 	.word	0x00010000
        /*0230*/ 	.short	0x010a
        /*0232*/ 	.byte	0x1c
	.zero		1


	//   ....[11]....
        /*0234*/ 	.word	0x000022e0
        /*0238*/ 	.word	0x000000ff
        /*023c*/ 	.word	0x00010020
        /*0240*/ 	.short	0x010a
        /*0242*/ 	.byte	0x1c
	.zero		1


	//   ....[12]....
        /*0244*/ 	.word	0x000023b0
        /*0248*/ 	.word	0x000000ff
        /*024c*/ 	.word	0x00010000
        /*0250*/ 	.short	0x0108
        /*0252*/ 	.byte	0x08
	.zero		1


	//   ....[13]....
        /*0254*/ 	.word	0x000023c0
        /*0258*/ 	.word	0x000000ff
        /*025c*/ 	.word	0x00010020
        /*0260*/ 	.short	0x0108
        /*0262*/ 	.byte	0x08
	.zero		1


	//   ....[14]....
        /*0264*/ 	.word	0x00002410
        /*0268*/ 	.word	0x000000ff
        /*026c*/ 	.word	0x00010008
        /*0270*/ 	.short	0x0108
        /*0272*/ 	.byte	0x08
	.zero		1


	//   ....[15]....
        /*0274*/ 	.word	0x00002420
        /*0278*/ 	.word	0x000000ff
        /*027c*/ 	.word	0x00010028
        /*0280*/ 	.short	0x0108
        /*0282*/ 	.byte	0x08
	.zero		1


	//   ....[16]....
        /*0284*/ 	.word	0x00002470
        /*0288*/ 	.word	0x000000ff
        /*028c*/ 	.word	0x00010010
        /*0290*/ 	.short	0x0108
        /*0292*/ 	.byte	0x08
	.zero		1


	//   ....[17]....
        /*0294*/ 	.word	0x00002480
        /*0298*/ 	.word	0x000000ff
        /*029c*/ 	.word	0x00010030
        /*02a0*/ 	.short	0x0108
        /*02a2*/ 	.byte	0x08
	.zero		1


	//   ....[18]....
        /*02a4*/ 	.word	0x000024d0
        /*02a8*/ 	.word	0x000000ff
        /*02ac*/ 	.word	0x00010018
        /*02b0*/ 	.short	0x0108
        /*02b2*/ 	.byte	0x08
	.zero		1


	//   ....[19]....
        /*02b4*/ 	.word	0x000024e0
        /*02b8*/ 	.word	0x000000ff
        /*02bc*/ 	.word	0x00010038
        /*02c0*/ 	.short	0x0108
        /*02c2*/ 	.byte	0x08
	.zero		1


	//   ....[20]....
        /*02c4*/ 	.word	0x00002eb0
        /*02c8*/ 	.word	0x000000ff
        /*02cc*/ 	.word	0x00010000
        /*02d0*/ 	.short	0x010a
        /*02d2*/ 	.byte	0x08
	.zero		1


	//   ....[21]....
        /*02d4*/ 	.word	0x00002ee0
        /*02d8*/ 	.word	0x000000ff
        /*02dc*/ 	.word	0x00010020
        /*02e0*/ 	.short	0x010a
        /*02e2*/ 	.byte	0x08
	.zero		1


	//   ....[22]....
        /*02e4*/ 	.word	0x00002f10
        /*02e8*/ 	.word	0x000000ff
        /*02ec*/ 	.word	0x00010000
        /*02f0*/ 	.short	0x010a
        /*02f2*/ 	.byte	0x1c
	.zero		1


	//   ....[23]....
        /*02f4*/ 	.word	0x00002f40
        /*02f8*/ 	.word	0x000000ff
        /*02fc*/ 	.word	0x00010020
        /*0300*/ 	.short	0x010a
        /*0302*/ 	.byte	0x1c
	.zero		1


	//----- nvinfo : EIATTR_NUM_MBARRIERS
	.align		4
.L_48:
        /*0304*/ 	.byte	0x03, 0x38
        /*0306*/ 	.short	0x0008


	//----- nvinfo : EIATTR_EXIT_INSTR_OFFSETS
	.align		4
        /*0308*/ 	.byte	0x04, 0x1c
        /*030a*/ 	.short	(.L_50 - .L_49)


	//   ....[0]....
.L_49:
        /*030c*/ 	.word	0x00002ea0


	//----- nvinfo : EIATTR_REQNTID
	.align		4
.L_50:
        /*0310*/ 	.byte	0x04, 0x10
        /*0312*/ 	.short	(.L_52 - .L_51)
.L_51:
        /*0314*/ 	.word	0x00000080
        /*0318*/ 	.word	0x00000001
        /*031c*/ 	.word	0x00000001


	//----- nvinfo : EIATTR_CRS_STACK_SIZE
	.align		4
.L_52:
        /*0320*/ 	.byte	0x04, 0x1e
        /*0322*/ 	.short	(.L_54 - .L_53)
.L_53:
        /*0324*/ 	.word	0x00000000


	//----- nvinfo : EIATTR_CBANK_PARAM_SIZE
	.align		4
.L_54:
        /*0328*/ 	.byte	0x03, 0x19
        /*032a*/ 	.short	0x0050


	//----- nvinfo : EIATTR_PARAM_CBANK
	.align		4
        /*032c*/ 	.byte	0x04, 0x0a
        /*032e*/ 	.short	(.L_56 - .L_55)
	.align		4
.L_55:
        /*0330*/ 	.word	index@(.nv.constant0.gluon_tcgen05)
        /*0334*/ 	.short	0x0380
        /*0336*/ 	.short	0x0050


	//----- nvinfo : EIATTR_SW_WAR
	.align		4
.L_56:
        /*0338*/ 	.byte	0x04, 0x36
        /*033a*/ 	.short	(.L_58 - .L_57)
.L_57:
        /*033c*/ 	.word	0x00000008
.L_58:


//--------------------- .nv.compat                --------------------------
	.section	.nv.compat,"",@"SHT_CUDA_COMPAT_INFO"
	.align	4
        /*0000*/ 	.byte	0x02, 0x02, 0x02, 0x00, 0x02, 0x05, 0x05, 0x00, 0x02, 0x03, 0x03, 0x00, 0x02, 0x06, 0x01, 0x00


//--------------------- .nv.callgraph             --------------------------
	.section	.nv.callgraph,"",@"SHT_CUDA_CALLGRAPH"
	.align	4
	.sectionentsize	8
	.align		4
        /*0000*/ 	.word	0x00000000
	.align		4
        /*0004*/ 	.word	0xffffffff
	.align		4
        /*0008*/ 	.word	0x00000000
	.align		4
        /*000c*/ 	.word	0xfffffffe
	.align		4
        /*0010*/ 	.word	0x00000000
	.align		4
        /*0014*/ 	.word	0xfffffffd
	.align		4
        /*0018*/ 	.word	0x00000000
	.align		4
        /*001c*/ 	.word	0xfffffffc


//--------------------- .text.gluon_tcgen05       --------------------------
	.section	.text.gluon_tcgen05,"ax",@progbits
	.align	128
        .global         gluon_tcgen05
        .type           gluon_tcgen05,@function
        .size           gluon_tcgen05,(.L_x_85 - gluon_tcgen05)
        .other          gluon_tcgen05,@"STO_CUDA_ENTRY STV_DEFAULT"
gluon_tcgen05:
.text.gluon_tcgen05:
[----:B------:R-:W1:Y:S01]  /*0000*/  LDC R1, c[0x0][0x37c] ;  /* 0x0000df00ff017b82 */ /* 0x000e620000000800 */
[----:B------:R-:W2:Y:S02]  /*0010*/  S2R R0, SR_TID.X ;  /* 0x0000000000007919 */ /* 0x000ea40000002100 */
[----:B--2---:R-:W-:-:S13]  /*0020*/  ISETP.GE.U32.AND P2, PT, R0, 0x20, PT ;  /* 0x000000200000780c */ /* 0x004fda0003f46070 */
[----:B------:R-:W-:Y:S05]  /*0030*/  @P2 BRA `(.L_x_0) ;  /* 0x0000000000b82947 */ /* 0x000fea0003800000 */
[----:B------:R-:W2:Y:S01]  /*0040*/  S2UR UR6, SR_CgaCtaId ;  /* 0x00000000000679c3 */ /* 0x000ea20000008800 */
[----:B------:R-:W-:Y:S01]  /*0050*/  NOP ;  /* 0x0000000000007918 */ /* 0x000fe20000000000 */
[----:B------:R-:W-:Y:S02]  /*0060*/  UMOV UR4, 0x40 ;  /* 0x0000004000047882 */ /* 0x000fe40000000000 */
[----:B--2---:R-:W-:-:S09]  /*0070*/  ULEA UR4, UR6, UR4, 0x18 ;  /* 0x0000000406047291 */ /* 0x004fd2000f8ec0ff */
[----:B------:R-:W2:Y:S01]  /*0080*/  LDS.U8 R2, [UR4] ;  /* 0x00000004ff027984 */ /* 0x000ea20008000000 */
[----:B------:R-:W-:Y:S02]  /*0090*/  UMOV UR4, 0x400 ;  /* 0x0000040000047882 */ /* 0x000fe40000000000 */
[----:B------:R-:W-:Y:S01]  /*00a0*/  ULEA UR4, UR6, UR4, 0x18 ;  /* 0x0000000406047291 */ /* 0x000fe2000f8ec0ff */
[----:B--2---:R-:W-:-:S13]  /*00b0*/  ISETP.NE.AND P0, PT, R2, RZ, PT ;  /* 0x000000ff0200720c */ /* 0x004fda0003f05270 */
[----:B------:R-:W-:Y:S05]  /*00c0*/  @P0 BRA `(.L_x_1) ;  /* 0x00000000007c0947 */ /* 0x000fea0003800000 */
[----:B------:R-:W-:-:S13]  /*00d0*/  ELECT P0, URZ, PT ;  /* 0x0000000000ff782f */ /* 0x000fda0003800000 */
[----:B------:R-:W-:Y:S05]  /*00e0*/  @!P0 BRA `(.L_x_2) ;  /* 0x0000000000848947 */ /* 0x000fea0003800000 */
[----:B------:R-:W-:Y:S01]  /*00f0*/  UMOV UR5, 0x4 ;  /* 0x0000000400057882 */ /* 0x000fe20000000000 */
[----:B------:R-:W-:Y:S02]  /*0100*/  IMAD.MOV.U32 R5, RZ, RZ, 0x1 ;  /* 0x00000001ff057424 */ /* 0x000fe400078e00ff */
[----:B------:R-:W-:Y:S02]  /*0110*/  IMAD.MOV.U32 R3, RZ, RZ, 0xf ;  /* 0x0000000fff037424 */ /* 0x000fe400078e00ff */
[----:B------:R-:W-:Y:S04]  /*0120*/  DEPBAR.LE SB2, 0x36 ;  /* 0x0000ad800000791a */ /* 0x000fe80000000000 */
[----:B------:R-:W2:Y:S02]  /*0130*/  UTCATOMSWS.FIND_AND_SET.ALIGN UP0, UR5, UR5 ;  /* 0x00000005000575e3 */ /* 0x000ea40008000800 */
[----:B--2---:R-:W-:-:S04]  /*0140*/  PLOP3.LUT P0, PT, PT, PT, UP0, 0x80, 0x8 ;  /* 0x000000000008781c */ /* 0x004fc80003f0f008 */
[----:B------:R-:W-:-:S04]  /*0150*/  SEL R2, RZ, 0xffffffff, !P0 ;  /* 0xffffffffff027807 */ /* 0x000fc80004000000 */
[----:B------:R-:W-:Y:S01]  /*0160*/  ISETP.NE.AND P0, PT, R2, RZ, PT ;  /* 0x000000ff0200720c */ /* 0x000fe20003f05270 */
[----:B------:R-:W-:-:S12]  /*0170*/  IMAD.U32 R2, RZ, RZ, UR5 ;  /* 0x00000005ff027e24 */ /* 0x000fd8000f8e00ff */
[----:B------:R-:W-:Y:S05]  /*0180*/  @P0 BRA `(.L_x_3) ;  /* 0x0000000000240947 */ /* 0x000fea0003800000 */
.L_x_4:
[----:B------:R-:W-:Y:S05]  /*0190*/  NANOSLEEP 0x64 ;  /* 0x000000640000795d */ /* 0x000fea0003800000 */
[----:B------:R-:W-:-:S05]  /*01a0*/  UMOV UR5, 0x4 ;  /* 0x0000000400057882 */ /* 0x000fca0000000000 */
[----:B------:R-:W-:Y:S04]  /*01b0*/  DEPBAR.LE SB2, 0x36 ;  /* 0x0000ad800000791a */ /* 0x000fe80000000000 */
[----:B------:R-:W2:Y:S02]  /*01c0*/  UTCATOMSWS.FIND_AND_SET.ALIGN UP0, UR5, UR5 ;  /* 0x00000005000575e3 */ /* 0x000ea40008000800 */
[----:B--2---:R-:W-:-:S04]  /*01d0*/  PLOP3.LUT P0, PT, PT, PT, UP0, 0x80, 0x8 ;  /* 0x000000000008781c */ /* 0x004fc80003f0f008 */
[----:B------:R-:W-:-:S04]  /*01e0*/  SEL R2, RZ, 0xffffffff, !P0 ;  /* 0xffffffffff027807 */ /* 0x000fc80004000000 */
[----:B------:R-:W-:Y:S01]  /*01f0*/  ISETP.NE.AND P0, PT, R2, RZ, PT ;  /* 0x000000ff0200720c */ /* 0x000fe20003f05270 */
[----:B------:R-:W-:-:S12]  /*0200*/  IMAD.U32 R2, RZ, RZ, UR5 ;  /* 0x00000005ff027e24 */ /* 0x000fd8000f8e00ff */
[----:B------:R-:W-:Y:S05]  /*0210*/  @!P0 BRA `(.L_x_4) ;  /* 0xfffffffc00dc8947 */ /* 0x000fea000383ffff */
.L_x_3:
[C---:B------:R-:W-:Y:S01]  /*0220*/  VIADD R4, R2.reuse, 0x10 ;  /* 0x0000001002047836 */ /* 0x040fe20000000000 */
[----:B------:R-:W-:Y:S01]  /*0230*/  UMOV UR5, 0x50 ;  /* 0x0000005000057882 */ /* 0x000fe20000000000 */
[----:B------:R-:W-:Y:S01]  /*0240*/  SHF.L.U32 R3, R3, R2, RZ ;  /* 0x0000000203037219 */ /* 0x000fe200000006ff */
[----:B------:R-:W-:Y:S01]  /*0250*/  ULEA UR5, UR6, UR5, 0x18 ;  /* 0x0000000506057291 */ /* 0x000fe2000f8ec0ff */
[----:B------:R-:W-:Y:S01]  /*0260*/  IMAD.SHL.U32 R2, R2, 0x20, RZ ;  /* 0x0000002002027824 */ /* 0x000fe200078e00ff */
[----:B------:R-:W-:-:S04]  /*0270*/  SHF.L.U32 R4, R5, R4, RZ ;  /* 0x0000000405047219 */ /* 0x000fc800000006ff */
[----:B------:R-:W-:-:S05]  /*0280*/  LOP3.LUT R3, R4, R3, RZ, 0xfc, !PT ;  /* 0x0000000304037212 */ /* 0x000fca00078efcff */
[----:B------:R2:W-:Y:S04]  /*0290*/  ATOMS.OR RZ, [UR5], R3 ;  /* 0x00000003ffff798c */ /* 0x0005e8000b000005 */
[----:B------:R2:W-:Y:S01]  /*02a0*/  STS [UR4], R2 ;  /* 0x00000002ff007988 */ /* 0x0005e20008000804 */
[----:B------:R-:W-:Y:S05]  /*02b0*/  BRA `(.L_x_2) ;  /* 0x0000000000107947 */ /* 0x000fea0003800000 */
.L_x_1:
[----:B------:R-:W-:Y:S01]  /*02c0*/  IMAD.MOV.U32 R3, RZ, RZ, -0x1 ;  /* 0xffffffffff037424 */ /* 0x000fe200078e00ff */
[----:B------:R-:W-:-:S04]  /*02d0*/  MOV R2, 0x300 ;  /* 0x0000030000027802 */ /* 0x000fc80000000f00 */
[----:B------:R2:W-:Y:S03]  /*02e0*/  STS [UR4], R3 ;  /* 0x00000003ff007988 */ /* 0x0005e60008000804 */
[----:B-12---:R-:W-:Y:S05]  /*02f0*/  CALL.REL.NOINC `($__internal_1_$__cuda_sm10x_tcgen05_guardrail_trap_phase_invalid_during_alloc) ;  /* 0x0000002c00287944 */ /* 0x006fea0003c00000 */
.L_x_2:
[----:B------:R-:W-:Y:S05]  /*0300*/  WARPSYNC.ALL ;  /* 0x0000000000007948 */ /* 0x000fea0003800000 */
[----:B------:R-:W-:Y:S01]  /*0310*/  NOP ;  /* 0x0000000000007918 */ /* 0x000fe20000000000 */
.L_x_0:
[----:B------:R-:W3:Y:S08]  /*0320*/  S2UR UR4, SR_CgaCtaId ;  /* 0x00000000000479c3 */ /* 0x000ef00000008800 */
[----:B------:R-:W-:Y:S01]  /*0330*/  BAR.SYNC.DEFER_BLOCKING 0x0 ;  /* 0x0000000000007b1d */ /* 0x000fe20000010000 */
[----:B------:R-:W-:-:S05]  /*0340*/  LOP3.LUT R132, R0, 0x7f, RZ, 0xc0, !PT ;  /* 0x0000007f00847812 */ /* 0x000fca00078ec0ff */
[----:B------:R-:W-:Y:S02]  /*0350*/  UMOV UR8, 0x400 ;  /* 0x0000040000087882 */ /* 0x000fe40000000000 */
[----:B------:R-:W4:Y:S08]  /*0360*/  LDC R4, c[0x0][0x398] ;  /* 0x0000e600ff047b82 */ /* 0x000f300000000800 */
[----:B------:R-:W5:Y:S01]  /*0370*/  LDC R12, c[0x0][0x3a0] ;  /* 0x0000e800ff0c7b82 */ /* 0x000f620000000800 */
[----:B---3--:R-:W-:-:S07]  /*0380*/  ULEA UR8, UR4, UR8, 0x18 ;  /* 0x0000000804087291 */ /* 0x008fce000f8ec0ff */
[----:B------:R-:W3:Y:S02]  /*0390*/  S2UR UR15, SR_CTAID.Y ;  /* 0x00000000000f79c3 */ /* 0x000ee40000002600 */
[----:B--2---:R-:W2:Y:S06]  /*03a0*/  LDS R3, [UR8] ;  /* 0x00000008ff037984 */ /* 0x004eac0008000800 */
[----:B------:R-:W-:Y:S06]  /*03b0*/  BAR.SYNC.DEFER_BLOCKING 0x0 ;  /* 0x0000000000007b1d */ /* 0x000fec0000010000 */
[----:B------:R-:W-:Y:S05]  /*03c0*/  @P2 BRA `(.L_x_5) ;  /* 0x0000000000182947 */ /* 0x000fea0003800000 */
[----:B------:R-:W-:Y:S01]  /*03d0*/  ELECT P0, URZ, PT ;  /* 0x0000000000ff782f */ /* 0x000fe20003800000 */
[----:B------:R-:W-:Y:S01]  /*03e0*/  IMAD.MOV.U32 R2, RZ, RZ, 0x1 ;  /* 0x00000001ff027424 */ /* 0x000fe200078e00ff */
[----:B------:R-:W-:Y:S01]  /*03f0*/  UMOV UR5, 0x40 ;  /* 0x0000004000057882 */ /* 0x000fe20000000000 */
[----:B------:R-:W-:Y:S01]  /*0400*/  UVIRTCOUNT.DEALLOC.SMPOOL 0x80 ;  /* 0x000000800000784c */ /* 0x000fe20000000000 */
[----:B------:R-:W-:-:S09]  /*0410*/  ULEA UR5, UR4, UR5, 0x18 ;  /* 0x0000000504057291 */ /* 0x000fd2000f8ec0ff */
[----:B------:R5:W-:Y:S03]  /*0420*/  @P0 STS.U8 [UR5], R2 ;  /* 0x00000002ff000988 */ /* 0x000be60008000005 */
.L_x_5:
[----:B------:R-:W5:Y:S01]  /*0430*/  S2UR UR4, SR_CTAID.Z ;  /* 0x00000000000479c3 */ /* 0x000f620000002700 */
[----:B------:R-:W4:Y:S01]  /*0440*/  LDCU UR5, c[0x0][0x370] ;  /* 0x00006e00ff0577ac */ /* 0x000f220008000800 */
[----:B------:R-:W-:Y:S01]  /*0450*/  ISETP.GE.U32.AND P0, PT, R132, 0x20, PT ;  /* 0x000000208400780c */ /* 0x000fe20003f06070 */
[----:B----4-:R-:W-:Y:S01]  /*0460*/  VIADD R4, R4, 0xffffffff ;  /* 0xffffffff04047836 */ /* 0x010fe20000000000 */
[C---:B------:R-:W-:Y:S01]  /*0470*/  ISETP.NE.U32.AND P3, PT, R132.reuse, RZ, PT ;  /* 0x000000ff8400720c */ /* 0x040fe20003f65070 */
[----:B------:R-:W5:Y:S01]  /*0480*/  LDCU UR6, c[0x0][0x374] ;  /* 0x00006e80ff0677ac */ /* 0x000f620008000800 */
[----:B------:R-:W-:Y:S01]  /*0490*/  LEA R10, R132, UR8, 0x2 ;  /* 0x00000008840a7c11 */ /* 0x000fe2000f8e10ff */
[----:B-----5:R-:W-:Y:S01]  /*04a0*/  VIADD R11, R12, 0xffffffff ;  /* 0xffffffff0c0b7836 */ /* 0x020fe20000000000 */
[----:B------:R-:W4:Y:S01]  /*04b0*/  S2UR UR7, SR_CTAID.X ;  /* 0x00000000000779c3 */ /* 0x000f220000002500 */
[----:B------:R-:W5:Y:S01]  /*04c0*/  LDCU.64 UR20, c[0x0][0x3c0] ;  /* 0x00007800ff1477ac */ /* 0x000f620008000a00 */
[----:B--2---:R-:W-:Y:S01]  /*04d0*/  R2UR UR23, R3 ;  /* 0x00000000031772ca */ /* 0x004fe200000e0000 */
[----:B------:R-:W-:Y:S04]  /*04e0*/  BSSY.RECONVERGENT B0, `(.L_x_6) ;  /* 0x0000011000007945 */ /* 0x000fe80003800200 */
[----:B------:R2:W-:Y:S01]  /*04f0*/  @!P0 STS [R10], RZ ;  /* 0x000000ff0a008388 */ /* 0x0005e20000000800 */
[----:B------:R-:W-:-:S03]  /*0500*/  NOP ;  /* 0x0000000000007918 */ /* 0x000fc60000000000 */
[----:B------:R2:W-:Y:S01]  /*0510*/  @!P3 STS [UR8+0x24], R4 ;  /* 0x00002404ff00b988 */ /* 0x0005e20008000808 */
[----:B---3--:R-:W-:-:S03]  /*0520*/  UIMAD UR4, UR4, UR6, UR15 ;  /* 0x00000006040472a4 */ /* 0x008fc6000f8e020f */
[----:B------:R2:W-:Y:S01]  /*0530*/  @!P3 STS [UR8+0x20], R11 ;  /* 0x0000200bff00b988 */ /* 0x0005e20008000808 */
[----:B----4-:R-:W-:-:S04]  /*0540*/  UIMAD UR4, UR4, UR5, UR7 ;  /* 0x00000005040472a4 */ /* 0x010fc8000f8e0207 */
[----:B------:R-:W-:-:S04]  /*0550*/  UIMAD UR4, UR4, 0x180, URZ ;  /* 0x00000180040478a4 */ /* 0x000fc8000f8e02ff */
[----:B-----5:R-:W-:-:S04]  /*0560*/  UIADD3 UR24, UP0, UPT, UR4, UR20, URZ ;  /* 0x0000001404187290 */ /* 0x020fc8000ff1e0ff */
[----:B------:R-:W-:Y:S01]  /*0570*/  ULEA.HI.X.SX32 UR25, UR4, UR21, 0x1, UP0 ;  /* 0x0000001504197291 */ /* 0x000fe200080f0eff */
[----:B--2---:R-:W-:Y:S11]  /*0580*/  @P3 BRA `(.L_x_7) ;  /* 0x0000000000183947 */ /* 0x004ff60003800000 */
[----:B------:R-:W2:Y:S01]  /*0590*/  LDS R2, [UR8+0x8] ;  /* 0x00000808ff027984 */ /* 0x000ea20008000800 */
[----:B------:R-:W3:Y:S01]  /*05a0*/  LDC.64 R6, c[0x0][0x380] ;  /* 0x0000e000ff067b82 */ /* 0x000ee20000000a00 */
[----:B------:R-:W-:Y:S02]  /*05b0*/  IMAD.MOV.U32 R3, RZ, RZ, 0x70 ;  /* 0x00000070ff037424 */ /* 0x000fe400078e00ff */
[----:B---3--:R3:W-:Y:S03]  /*05c0*/  STS.64 [UR8], R6 ;  /* 0x00000006ff007988 */ /* 0x0087e60008000a08 */
[----:B--2---:R-:W-:-:S05]  /*05d0*/  LOP3.LUT R2, R2, 0x10, R3, 0xd8, !PT ;  /* 0x0000001002027812 */ /* 0x004fca00078ed803 */
[----:B------:R3:W-:Y:S02]  /*05e0*/  STS [UR8+0x8], R2 ;  /* 0x00000802ff007988 */ /* 0x0007e40008000808 */
.L_x_7:
[----:B------:R-:W-:Y:S05]  /*05f0*/  BSYNC.RECONVERGENT B0 ;  /* 0x0000000000007941 */ /* 0x000fea0003800200 */
.L_x_6:
[----:B------:R-:W-:Y:S04]  /*0600*/  BSSY.RECONVERGENT B0, `(.L_x_8) ;  /* 0x000000a000007945 */ /* 0x000fe80003800200 */
[----:B------:R-:W-:Y:S05]  /*0610*/  @P3 BRA `(.L_x_9) ;  /* 0x0000000000203947 */ /* 0x000fea0003800000 */
[----:B---3--:R-:W2:Y:S01]  /*0620*/  LDS R2, [UR8+0x34] ;  /* 0x00003408ff027984 */ /* 0x008ea20008000800 */
[----:B------:R-:W-:Y:S02]  /*0630*/  IMAD.MOV.U32 R3, RZ, RZ, 0x1f000000 ;  /* 0x1f000000ff037424 */ /* 0x000fe400078e00ff */
[----:B------:R-:W-:Y:S01]  /*0640*/  @!P3 IMAD.MOV.U32 R5, RZ, RZ, 0x7f ;  /* 0x0000007fff05b424 */ /* 0x000fe200078e00ff */
[----:B------:R-:W3:Y:S02]  /*0650*/  @!P3 LDS R6, [UR8+0x38] ;  /* 0x00003808ff06b984 */ /* 0x000ee40008000800 */
[----:B--2---:R-:W-:Y:S02]  /*0660*/  LOP3.LUT R2, R2, 0xff000000, R3, 0xb8, !PT ;  /* 0xff00000002027812 */ /* 0x004fe400078eb803 */
[----:B---3--:R-:W-:-:S03]  /*0670*/  @!P3 LOP3.LUT R3, R6, 0xff, R5, 0xb8, !PT ;  /* 0x000000ff0603b812 */ /* 0x008fc600078eb805 */
[----:B------:R2:W-:Y:S04]  /*0680*/  STS [UR8+0x34], R2 ;  /* 0x00003402ff007988 */ /* 0x0005e80008000808 */
[----:B------:R2:W-:Y:S02]  /*0690*/  @!P3 STS [UR8+0x38], R3 ;  /* 0x00003803ff00b988 */ /* 0x0005e40008000808 */
.L_x_9:
[----:B------:R-:W-:Y:S05]  /*06a0*/  BSYNC.RECONVERGENT B0 ;  /* 0x0000000000007941 */ /* 0x000fea0003800200 */
.L_x_8:
[----:B------:R-:W-:Y:S04]  /*06b0*/  BSSY.RECONVERGENT B0, `(.L_x_10) ;  /* 0x000000e000007945 */ /* 0x000fe80003800200 */
[----:B------:R-:W-:Y:S05]  /*06c0*/  @P3 BRA `(.L_x_11) ;  /* 0x0000000000303947 */ /* 0x000fea0003800000 */
[----:B--2---:R-:W2:Y:S01]  /*06d0*/  LDS R3, [UR8+0x34] ;  /* 0x00003408ff037984 */ /* 0x004ea20008000800 */
[----:B------:R-:W4:Y:S03]  /*06e0*/  LDC.64 R8, c[0x0][0x3a8] ;  /* 0x0000ea00ff087b82 */ /* 0x000f260000000a00 */
[----:B---3--:R-:W3:Y:S01]  /*06f0*/  LDS R2, [UR8+0x1c] ;  /* 0x00001c08ff027984 */ /* 0x008ee20008000800 */
[C---:B----4-:R-:W-:Y:S01]  /*0700*/  SHF.L.U64.HI R6, R8.reuse, 0x1, R9 ;  /* 0x0000000108067819 */ /* 0x050fe20000010209 */
[----:B------:R-:W-:-:S03]  /*0710*/  IMAD.SHL.U32 R5, R8, 0x2, RZ ;  /* 0x0000000208057824 */ /* 0x000fc600078e00ff */
[--C-:B------:R-:W-:Y:S02]  /*0720*/  SHF.R.U32.HI R7, RZ, 0x4, R6.reuse ;  /* 0x00000004ff077819 */ /* 0x100fe40000011606 */
[----:B------:R-:W-:-:S05]  /*0730*/  SHF.R.U64 R5, R5, 0x4, R6 ;  /* 0x0000000405057819 */ /* 0x000fca0000001206 */
[----:B------:R4:W-:Y:S01]  /*0740*/  STS [UR8+0xc], R5 ;  /* 0x00000c05ff007988 */ /* 0x0009e20008000808 */
[----:B--2---:R-:W-:Y:S02]  /*0750*/  LOP3.LUT R3, R3, 0x7, RZ, 0xb8, !PT ;  /* 0x0000000703037812 */ /* 0x004fe400078eb8ff */
[----:B---3--:R-:W-:-:S03]  /*0760*/  LOP3.LUT R2, R2, 0xf, R7, 0xb8, !PT ;  /* 0x0000000f02027812 */ /* 0x008fc600078eb807 */
[----:B------:R4:W-:Y:S04]  /*0770*/  STS [UR8+0x34], R3 ;  /* 0x00003403ff007988 */ /* 0x0009e80008000808 */
[----:B------:R4:W-:Y:S02]  /*0780*/  STS [UR8+0x1c], R2 ;  /* 0x00001c02ff007988 */ /* 0x0009e40008000808 */
.L_x_11:
[----:B------:R-:W-:Y:S05]  /*0790*/  BSYNC.RECONVERGENT B0 ;  /* 0x0000000000007941 */ /* 0x000fea0003800200 */
.L_x_10:
[----:B------:R-:W-:Y:S04]  /*07a0*/  BSSY.RECONVERGENT B1, `(.L_x_12) ;  /* 0x000001a000017945 */ /* 0x000fe80003800200 */
[----:B------:R-:W-:Y:S04]  /*07b0*/  BSSY.RELIABLE B0, `(.L_x_13) ;  /* 0x0000015000007945 */ /* 0x000fe80003800100 */
[----:B------:R-:W-:Y:S05]  /*07c0*/  @P3 BRA `(.L_x_14) ;  /* 0x0000000000203947 */ /* 0x000fea0003800000 */
[----:B--234-:R-:W2:Y:S02]  /*07d0*/  LDS R2, [UR8+0x34] ;  /* 0x00003408ff027984 */ /* 0x01cea40008000800 */
[----:B--2---:R-:W-:-:S05]  /*07e0*/  LOP3.LUT R2, R2, 0x38, RZ, 0xb8, !PT ;  /* 0x0000003802027812 */ /* 0x004fca00078eb8ff */
[----:B------:R2:W-:Y:S01]  /*07f0*/  STS [UR8+0x34], R2 ;  /* 0x00003402ff007988 */ /* 0x0005e20008000808 */
[----:B------:R-:W-:Y:S05]  /*0800*/  @P3 BRA `(.L_x_15) ;  /* 0x0000000000203947 */ /* 0x000fea0003800000 */
[----:B--2---:R-:W2:Y:S01]  /*0810*/  LDS R2, [UR8+0x8] ;  /* 0x00000808ff027984 */ /* 0x004ea20008000800 */
[----:B------:R-:W-:-:S05]  /*0820*/  IMAD.MOV.U32 R3, RZ, RZ, 0x780 ;  /* 0x00000780ff037424 */ /* 0x000fca00078e00ff */
[----:B--2---:R-:W-:-:S05]  /*0830*/  LOP3.LUT R2, R2, 0x300, R3, 0xd8, !PT ;  /* 0x0000030002027812 */ /* 0x004fca00078ed803 */
[----:B------:R5:W-:Y:S02]  /*0840*/  STS [UR8+0x8], R2 ;  /* 0x00000802ff007988 */ /* 0x000be40008000808 */
.L_x_14:
[----:B------:R-:W-:Y:S05]  /*0850*/  @P3 BRA `(.L_x_16) ;  /* 0x0000000000283947 */ /* 0x000fea0003800000 */
[----:B--2345:R-:W2:Y:S02]  /*0860*/  LDS R2, [UR8+0x8] ;  /* 0x00000808ff027984 */ /* 0x03cea40008000800 */
[----:B--2---:R-:W-:-:S05]  /*0870*/  LOP3.LUT R2, R2, 0x1800, RZ, 0xb8, !PT ;  /* 0x0000180002027812 */ /* 0x004fca00078eb8ff */
[----:B------:R3:W-:Y:S02]  /*0880*/  STS [UR8+0x8], R2 ;  /* 0x00000802ff007988 */ /* 0x0007e40008000808 */
.L_x_15:
[----:B------:R-:W-:Y:S05]  /*0890*/  @P3 BREAK.RELIABLE B0 ;  /* 0x0000000000003942 */ /* 0x000fea0003800100 */
[----:B------:R-:W-:Y:S05]  /*08a0*/  @P3 BRA `(.L_x_17) ;  /* 0x0000000000243947 */ /* 0x000fea0003800000 */
[----:B------:R-:W4:Y:S01]  /*08b0*/  LDS R3, [UR8+0x8] ;  /* 0x00000808ff037984 */ /* 0x000f220008000800 */
[----:B--23--:R-:W-:-:S05]  /*08c0*/  IMAD.MOV.U32 R2, RZ, RZ, 0x6000 ;  /* 0x00006000ff027424 */ /* 0x00cfca00078e00ff */
[----:B----4-:R-:W-:-:S04]  /*08d0*/  LOP3.LUT R2, R3, 0x4000, R2, 0xd8, !PT ;  /* 0x0000400003027812 */ /* 0x010fc800078ed802 */
[----:B------:R-:W-:-:S05]  /*08e0*/  LOP3.LUT R2, R2, 0x400000, RZ, 0xb8, !PT ;  /* 0x0040000002027812 */ /* 0x000fca00078eb8ff */
[----:B------:R2:W-:Y:S02]  /*08f0*/  STS [UR8+0x8], R2 ;  /* 0x00000802ff007988 */ /* 0x0005e40008000808 */
.L_x_16:
[----:B------:R-:W-:Y:S05]  /*0900*/  BSYNC.RELIABLE B0 ;  /* 0x0000000000007941 */ /* 0x000fea0003800100 */
.L_x_13:
[----:B--2345:R-:W2:Y:S02]  /*0910*/  @!P3 LDS R2, [UR8+0x8] ;  /* 0x00000808ff02b984 */ /* 0x03cea40008000800 */
[----:B--2---:R-:W-:-:S05]  /*0920*/  @!P3 LOP3.LUT R2, R2, 0x8000, RZ, 0xb8, !PT ;  /* 0x000080000202b812 */ /* 0x004fca00078eb8ff */
[----:B------:R4:W-:Y:S02]  /*0930*/  @!P3 STS [UR8+0x8], R2 ;  /* 0x00000802ff00b988 */ /* 0x0009e40008000808 */
.L_x_17:
[----:B------:R-:W-:Y:S05]  /*0940*/  BSYNC.RECONVERGENT B1 ;  /* 0x0000000000017941 */ /* 0x000fea0003800200 */
.L_x_12:
[----:B------:R-:W-:Y:S05]  /*0950*/  WARPSYNC.ALL ;  /* 0x0000000000007948 */ /* 0x000fea0003800000 */
[----:B------:R-:W-:Y:S01]  /*0960*/  NOP ;  /* 0x0000000000007918 */ /* 0x000fe20000000000 */
[----:B------:R-:W-:Y:S05]  /*0970*/  @P0 BRA `(.L_x_18) ;  /* 0x0000000000300947 */ /* 0x000fea0003800000 */
[----:B--234-:R-:W2:Y:S01]  /*0980*/  S2R R2, SR_LANEID ;  /* 0x0000000000027919 */ /* 0x01cea20000000000 */
[----:B------:R-:W-:Y:S05]  /*0990*/  WARPSYNC.ALL ;  /* 0x0000000000007948 */ /* 0x000fea0003800000 */
[----:B------:R-:W-:Y:S01]  /*09a0*/  NOP ;  /* 0x0000000000007918 */ /* 0x000fe20000000000 */
[----:B--2---:R-:W-:-:S05]  /*09b0*/  IMAD.SHL.U32 R5, R2, 0x4, RZ ;  /* 0x0000000402057824 */ /* 0x004fca00078e00ff */
[----:B------:R-:W2:Y:S01]  /*09c0*/  LDS R7, [R5+UR8] ;  /* 0x0000000805077984 */ /* 0x000ea20008000800 */
[----:B------:R-:W-:-:S05]  /*09d0*/  IADD3 R2, P1, PT, R5, UR24, RZ ;  /* 0x0000001805027c10 */ /* 0x000fca000ff3e0ff */
[----:B------:R-:W-:-:S05]  /*09e0*/  IMAD.X R3, RZ, RZ, UR25, P1 ;  /* 0x00000019ff037e24 */ /* 0x000fca00088e06ff */
[----:B--2---:R5:W2:Y:S01]  /*09f0*/  ATOMG.E.EXCH.STRONG.GPU PT, RZ, [R2], R7 ;  /* 0x0000000702ff73a8 */ /* 0x004aa200041ee100 */
[----:B------:R-:W-:-:S04]  /*0a00*/  DEPBAR {5,4,3,2,1,0} ;  /* 0x0000003f0000791a */ /* 0x000fc80000000000 */
[----:B------:R-:W3:Y:S02]  /*0a10*/  CCTL.E.C.LDCU.IV.DEEP [UR24] ;  /* 0x0000000018007540 */ /* 0x000ee40009c08000 */
[----:B---3--:R5:W-:Y:S01]  /*0a20*/  UTMACCTL.IV [UR24] ;  /* 0x00000000180079b9 */ /* 0x008be20008000000 */
[----:B------:R-:W-:Y:S01]  /*0a30*/  NOP ;  /* 0x0000000000007918 */ /* 0x000fe20000000000 */
.L_x_18:
[----:B------:R-:W-:Y:S05]  /*0a40*/  @P0 BRA `(.L_x_19) ;  /* 0x00000000000c0947 */ /* 0x000fea0003800000 */
[----:B------:R0:W-:Y:S01]  /*0a50*/  UTMACMDFLUSH ;  /* 0x00000000000079b7 */ /* 0x0001e20000000000 */
[----:B------:R-:W-:Y:S05]  /*0a60*/  @P0 BRA `(.L_x_19) ;  /* 0x0000000000040947 */ /* 0x000fea0003800000 */
[----:B------:R-:W-:-:S04]  /*0a70*/  DEPBAR.LE SB0, 0x0 ;  /* 0x000080000000791a */ /* 0x000fc80000000000 */
.L_x_19:
[----:B------:R-:W-:Y:S05]  /*0a80*/  WARPSYNC.ALL ;  /* 0x0000000000007948 */ /* 0x000fea0003800000 */
[----:B------:R-:W-:Y:S01]  /*0a90*/  NOP ;  /* 0x0000000000007918 */ /* 0x000fe20000000000 */
[----:B--2---:R-:W-:Y:S06]  /*0aa0*/  BAR.SYNC.DEFER_BLOCKING 0x0 ;  /* 0x0000000000007b1d */ /* 0x004fec0000010000 */
[----:B------:R-:W-:Y:S02]  /*0ab0*/  BSSY.RECONVERGENT B1, `(.L_x_20) ;  /* 0x000000b000017945 */ /* 0x000fe40003800200 */
[----:B------:R-:W-:Y:S06]  /*0ac0*/  BAR.SYNC.DEFER_BLOCKING 0x0 ;  /* 0x0000000000007b1d */ /* 0x000fec0000010000 */
[----:B------:R2:W-:Y:S01]  /*0ad0*/  @!P0 STS [R10], RZ ;  /* 0x000000ff0a008388 */ /* 0x0005e20000000800 */
[----:B------:R-:W-:Y:S01]  /*0ae0*/  NOP ;  /* 0x0000000000007918 */ /* 0x000fe20000000000 */
[----:B------:R-:W-:Y:S05]  /*0af0*/  @P3 BRA `(.L_x_21) ;  /* 0x0000000000183947 */ /* 0x000fea0003800000 */
[----:B---345:R-:W3:Y:S01]  /*0b00*/  LDS R2, [UR8+0x8] ;  /* 0x00000808ff027984 */ /* 0x038ee20008000800 */
[----:B------:R-:W4:Y:S01]  /*0b10*/  LDC.64 R6, c[0x0][0x388] ;  /* 0x0000e200ff067b82 */ /* 0x000f220000000a00 */
[----:B------:R-:W-:Y:S02]  /*0b20*/  IMAD.MOV.U32 R3, RZ, RZ, 0x70 ;  /* 0x00000070ff037424 */ /* 0x000fe400078e00ff */
[----:B----4-:R4:W-:Y:S03]  /*0b30*/  STS.64 [UR8], R6 ;  /* 0x00000006ff007988 */ /* 0x0109e60008000a08 */
[----:B---3--:R-:W-:-:S05]  /*0b40*/  LOP3.LUT R2, R2, 0x10, R3, 0xd8, !PT ;  /* 0x0000001002027812 */ /* 0x008fca00078ed803 */
[----:B------:R4:W-:Y:S02]  /*0b50*/  STS [UR8+0x8], R2 ;  /* 0x00000802ff007988 */ /* 0x0009e40008000808 */
.L_x_21:
[----:B-----5:R-:W-:Y:S05]  /*0b60*/  BSYNC.RECONVERGENT B1 ;  /* 0x0000000000017941 */ /* 0x020fea0003800200 */
.L_x_20:
[----:B------:R-:W-:Y:S04]  /*0b70*/  BSSY.RECONVERGENT B2, `(.L_x_22) ;  /* 0x000000f000027945 */ /* 0x000fe80003800200 */
[----:B------:R-:W-:Y:S04]  /*0b80*/  BSSY.RELIABLE B1, `(.L_x_23) ;  /* 0x000000c000017945 */ /* 0x000fe80003800100 */
[----:B------:R-:W-:Y:S05]  /*0b90*/  @P3 BRA `(.L_x_24) ;  /* 0x0000000000283947 */ /* 0x000fea0003800000 */
[----:B---34-:R-:W3:Y:S01]  /*0ba0*/  LDS R2, [UR8+0x34] ;  /* 0x00003408ff027984 */ /* 0x018ee20008000800 */
[----:B------:R-:W-:Y:S01]  /*0bb0*/  IMAD.MOV.U32 R3, RZ, RZ, 0x1f000000 ;  /* 0x1f000000ff037424 */ /* 0x000fe200078e00ff */
[----:B------:R-:W-:Y:S05]  /*0bc0*/  @P3 BREAK.RELIABLE B1 ;  /* 0x0000000000013942 */ /* 0x000fea0003800100 */
[----:B---3--:R-:W-:-:S05]  /*0bd0*/  LOP3.LUT R2, R2, 0xff000000, R3, 0xb8, !PT ;  /* 0xff00000002027812 */ /* 0x008fca00078eb803 */
[----:B------:R3:W-:Y:S01]  /*0be0*/  STS [UR8+0x34], R2 ;  /* 0x00003402ff007988 */ /* 0x0007e20008000808 */
[----:B------:R-:W-:Y:S05]  /*0bf0*/  @P3 BRA `(.L_x_25) ;  /* 0x0000000000183947 */ /* 0x000fea0003800000 */
[----:B---3--:R-:W3:Y:S01]  /*0c00*/  LDS R2, [UR8+0x38] ;  /* 0x00003808ff027984 */ /* 0x008ee20008000800 */
[----:B------:R-:W-:-:S05]  /*0c10*/  IMAD.MOV.U32 R3, RZ, RZ, 0x7f ;  /* 0x0000007fff037424 */ /* 0x000fca00078e00ff */
[----:B---3--:R-:W-:-:S05]  /*0c20*/  LOP3.LUT R2, R2, 0xff, R3, 0xb8, !PT ;  /* 0x000000ff02027812 */ /* 0x008fca00078eb803 */
[----:B------:R5:W-:Y:S02]  /*0c30*/  STS [UR8+0x38], R2 ;  /* 0x00003802ff007988 */ /* 0x000be40008000808 */
.L_x_24:
[----:B------:R-:W-:Y:S05]  /*0c40*/  BSYNC.RELIABLE B1 ;  /* 0x0000000000017941 */ /* 0x000fea0003800100 */
.L_x_23:
[----:B------:R2:W-:Y:S02]  /*0c50*/  @!P3 STS [UR8+0x20], R11 ;  /* 0x0000200bff00b988 */ /* 0x0005e40008000808 */
.L_x_25:
[----:B------:R-:W-:Y:S05]  /*0c60*/  BSYNC.RECONVERGENT B2 ;  /* 0x0000000000027941 */ /* 0x000fea0003800200 */
.L_x_22:
[----:B------:R-:W-:Y:S05]  /*0c70*/  WARPSYNC.ALL ;  /* 0x0000000000007948 */ /* 0x000fea0003800000 */
[----:B------:R-:W-:Y:S01]  /*0c80*/  NOP ;  /* 0x0000000000007918 */ /* 0x000fe20000000000 */
[----:B------:R-:W2:Y:S01]  /*0c90*/  LDC R5, c[0x0][0x39c] ;  /* 0x0000e700ff057b82 */ /* 0x000ea20000000800 */
[----:B------:R-:W-:Y:S01]  /*0ca0*/  BSSY.RECONVERGENT B2, `(.L_x_26) ;  /* 0x0000010000027945 */ /* 0x000fe20003800200 */
[----:B--2---:R-:W-:-:S05]  /*0cb0*/  VIADD R5, R5, 0xffffffff ;  /* 0xffffffff05057836 */ /* 0x004fca0000000000 */
[----:B------:R2:W-:Y:S01]  /*0cc0*/  @!P3 STS [UR8+0x24], R5 ;  /* 0x00002405ff00b988 */ /* 0x0005e20008000808 */
[----:B------:R-:W-:Y:S05]  /*0cd0*/  @P3 BRA `(.L_x_27) ;  /* 0x0000000000303947 */ /* 0x000fea0003800000 */
[----:B------:R-:W2:Y:S01]  /*0ce0*/  LDS R3, [UR8+0x34] ;  /* 0x00003408ff037984 */ /* 0x000ea20008000800 */
[----:B----4-:R-:W4:Y:S03]  /*0cf0*/  LDC.64 R6, c[0x0][0x3b0] ;  /* 0x0000ec00ff067b82 */ /* 0x010f260000000a00 */
[----:B---3-5:R-:W3:Y:S01]  /*0d00*/  LDS R2, [UR8+0x1c] ;  /* 0x00001c08ff027984 */ /* 0x028ee20008000800 */
        /* <DEDUP_REMOVED lines=9> */
.L_x_27:
[----:B------:R-:W-:Y:S05]  /*0da0*/  BSYNC.RECONVERGENT B2 ;  /* 0x0000000000027941 */ /* 0x000fea0003800200 */
.L_x_26:
[----:B------:R-:W-:Y:S04]  /*0db0*/  BSSY.RECONVERGENT B3, `(.L_x_28) ;  /* 0x000001a000037945 */ /* 0x000fe80003800200 */
[----:B------:R-:W-:Y:S04]  /*0dc0*/  BSSY.RELIABLE B2, `(.L_x_29) ;  /* 0x0000015000027945 */ /* 0x000fe80003800100 */
[----:B------:R-:W-:Y:S05]  /*0dd0*/  @P3 BRA `(.L_x_30) ;  /* 0x0000000000203947 */ /* 0x000fea0003800000 */
[----:B---345:R-:W3:Y:S02]  /*0de0*/  LDS R2, [UR8+0x34] ;  /* 0x00003408ff027984 */ /* 0x038ee40008000800 */
[----:B---3--:R-:W-:-:S05]  /*0df0*/  LOP3.LUT R2, R2, 0x38, RZ, 0xb8, !PT ;  /* 0x0000003802027812 */ /* 0x008fca00078eb8ff */
[----:B------:R3:W-:Y:S01]  /*0e00*/  STS [UR8+0x34], R2 ;  /* 0x00003402ff007988 */ /* 0x0007e20008000808 */
[----:B------:R-:W-:Y:S05]  /*0e10*/  @P3 BRA `(.L_x_31) ;  /* 0x0000000000203947 */ /* 0x000fea0003800000 */
[----:B---3--:R-:W3:Y:S01]  /*0e20*/  LDS R2, [UR8+0x8] ;  /* 0x00000808ff027984 */ /* 0x008ee20008000800 */
[----:B------:R-:W-:-:S05]  /*0e30*/  IMAD.MOV.U32 R3, RZ, RZ, 0x780 ;  /* 0x00000780ff037424 */ /* 0x000fca00078e00ff */
[----:B---3--:R-:W-:-:S05]  /*0e40*/  LOP3.LUT R2, R2, 0x300, R3, 0xd8, !PT ;  /* 0x0000030002027812 */ /* 0x008fca00078ed803 */
[----:B------:R3:W-:Y:S02]  /*0e50*/  STS [UR8+0x8], R2 ;  /* 0x00000802ff007988 */ /* 0x0007e40008000808 */
.L_x_30:
[----:B------:R-:W-:Y:S05]  /*0e60*/  @P3 BRA `(.L_x_32) ;  /* 0x0000000000283947 */ /* 0x000fea0003800000 */
[----:B---345:R-:W3:Y:S02]  /*0e70*/  LDS R2, [UR8+0x8] ;  /* 0x00000808ff027984 */ /* 0x038ee40008000800 */
[----:B---3--:R-:W-:-:S05]  /*0e80*/  LOP3.LUT R2, R2, 0x1800, RZ, 0xb8, !PT ;  /* 0x0000180002027812 */ /* 0x008fca00078eb8ff */
[----:B------:R4:W-:Y:S02]  /*0e90*/  STS [UR8+0x8], R2 ;  /* 0x00000802ff007988 */ /* 0x0009e40008000808 */
.L_x_31:
[----:B------:R-:W-:Y:S05]  /*0ea0*/  @P3 BREAK.RELIABLE B2 ;  /* 0x0000000000023942 */ /* 0x000fea0003800100 */
[----:B------:R-:W-:Y:S05]  /*0eb0*/  @P3 BRA `(.L_x_33) ;  /* 0x0000000000243947 */ /* 0x000fea0003800000 */
[----:B---34-:R-:W3:Y:S01]  /*0ec0*/  LDS R2, [UR8+0x8] ;  /* 0x00000808ff027984 */ /* 0x018ee20008000800 */
[----:B------:R-:W-:-:S05]  /*0ed0*/  IMAD.MOV.U32 R3, RZ, RZ, 0x6000 ;  /* 0x00006000ff037424 */ /* 0x000fca00078e00ff */
[----:B---3--:R-:W-:-:S04]  /*0ee0*/  LOP3.LUT R2, R2, 0x4000, R3, 0xd8, !PT ;  /* 0x0000400002027812 */ /* 0x008fc800078ed803 */
[----:B------:R-:W-:-:S05]  /*0ef0*/  LOP3.LUT R2, R2, 0x400000, RZ, 0xb8, !PT ;  /* 0x0040000002027812 */ /* 0x000fca00078eb8ff */
[----:B------:R3:W-:Y:S02]  /*0f00*/  STS [UR8+0x8], R2 ;  /* 0x00000802ff007988 */ /* 0x0007e40008000808 */
.L_x_32:
[----:B------:R-:W-:Y:S05]  /*0f10*/  BSYNC.RELIABLE B2 ;  /* 0x0000000000027941 */ /* 0x000fea0003800100 */
.L_x_29:
[----:B---345:R-:W3:Y:S02]  /*0f20*/  @!P3 LDS R2, [UR8+0x8] ;  /* 0x00000808ff02b984 */ /* 0x038ee40008000800 */
[----:B---3--:R-:W-:-:S05]  /*0f30*/  @!P3 LOP3.LUT R2, R2, 0x8000, RZ, 0xb8, !PT ;  /* 0x000080000202b812 */ /* 0x008fca00078eb8ff */
[----:B------:R5:W-:Y:S02]  /*0f40*/  @!P3 STS [UR8+0x8], R2 ;  /* 0x00000802ff00b988 */ /* 0x000be40008000808 */
.L_x_33:
[----:B------:R-:W-:Y:S05]  /*0f50*/  BSYNC.RECONVERGENT B3 ;  /* 0x0000000000037941 */ /* 0x000fea0003800200 */
.L_x_28:
[----:B------:R-:W-:Y:S05]  /*0f60*/  WARPSYNC.ALL ;  /* 0x0000000000007948 */ /* 0x000fea0003800000 */
[----:B------:R-:W-:Y:S01]  /*0f70*/  NOP ;  /* 0x0000000000007918 */ /* 0x000fe20000000000 */
[----:B------:R-:W-:-:S04]  /*0f80*/  UIADD3 UR5, UPT, UPT, UR4, 0x80, URZ ;  /* 0x0000008004057890 */ /* 0x000fc8000fffe0ff */
[----:B------:R-:W-:-:S04]  /*0f90*/  UIADD3 UR26, UP0, UPT, UR5, UR20, URZ ;  /* 0x00000014051a7290 */ /* 0x000fc8000ff1e0ff */
[----:B------:R-:W-:Y:S01]  /*0fa0*/  ULEA.HI.X.SX32 UR27, UR5, UR21, 0x1, UP0 ;  /* 0x00000015051b7291 */ /* 0x000fe200080f0eff */
[----:B------:R-:W-:Y:S11]  /*0fb0*/  @P0 BRA `(.L_x_34) ;  /* 0x0000000000300947 */ /* 0x000ff60003800000 */
[----:B---345:R-:W3:Y:S01]  /*0fc0*/  S2R R2, SR_LANEID ;  /* 0x0000000000027919 */ /* 0x038ee20000000000 */
[----:B------:R-:W-:Y:S05]  /*0fd0*/  WARPSYNC.ALL ;  /* 0x0000000000007948 */ /* 0x000fea0003800000 */
[----:B------:R-:W-:Y:S01]  /*0fe0*/  NOP ;  /* 0x0000000000007918 */ /* 0x000fe20000000000 */
[----:B---3--:R-:W-:-:S05]  /*0ff0*/  IMAD.SHL.U32 R6, R2, 0x4, RZ ;  /* 0x0000000402067824 */ /* 0x008fca00078e00ff */
[----:B------:R-:W3:Y:S01]  /*1000*/  LDS R7, [R6+UR8] ;  /* 0x0000000806077984 */ /* 0x000ee20008000800 */
[----:B------:R-:W-:-:S05]  /*1010*/  IADD3 R2, P1, PT, R6, UR26, RZ ;  /* 0x0000001a06027c10 */ /* 0x000fca000ff3e0ff */
[----:B------:R-:W-:-:S05]  /*1020*/  IMAD.X R3, RZ, RZ, UR27, P1 ;  /* 0x0000001bff037e24 */ /* 0x000fca00088e06ff */
[----:B---3--:R3:W4:Y:S01]  /*1030*/  ATOMG.E.EXCH.STRONG.GPU PT, RZ, [R2], R7 ;  /* 0x0000000702ff73a8 */ /* 0x00872200041ee100 */
[----:B------:R-:W-:-:S04]  /*1040*/  DEPBAR {5,4,3,2,1,0} ;  /* 0x0000003f0000791a */ /* 0x000fc80000000000 */
[----:B------:R-:W5:Y:S02]  /*1050*/  CCTL.E.C.LDCU.IV.DEEP [UR26] ;  /* 0x000000001a007540 */ /* 0x000f640009c08000 */
[----:B-----5:R3:W-:Y:S01]  /*1060*/  UTMACCTL.IV [UR26] ;  /* 0x000000001a0079b9 */ /* 0x0207e20008000000 */
[----:B------:R-:W-:Y:S01]  /*1070*/  NOP ;  /* 0x0000000000007918 */ /* 0x000fe20000000000 */
.L_x_34:
[----:B------:R-:W-:Y:S05]  /*1080*/  @P0 BRA `(.L_x_35) ;  /* 0x00000000000c0947 */ /* 0x000fea0003800000 */
[----:B------:R0:W-:Y:S01]  /*1090*/  UTMACMDFLUSH ;  /* 0x00000000000079b7 */ /* 0x0001e20000000000 */
[----:B------:R-:W-:Y:S05]  /*10a0*/  @P0 BRA `(.L_x_35) ;  /* 0x0000000000040947 */ /* 0x000fea0003800000 */
[----:B------:R-:W-:-:S04]  /*10b0*/  DEPBAR.LE SB0, 0x0 ;  /* 0x000080000000791a */ /* 0x000fc80000000000 */
.L_x_35:
[----:B------:R-:W-:Y:S05]  /*10c0*/  WARPSYNC.ALL ;  /* 0x0000000000007948 */ /* 0x000fea0003800000 */
[----:B------:R-:W-:Y:S01]  /*10d0*/  NOP ;  /* 0x0000000000007918 */ /* 0x000fe20000000000 */
[----:B----4-:R-:W-:Y:S06]  /*10e0*/  BAR.SYNC.DEFER_BLOCKING 0x0 ;  /* 0x0000000000007b1d */ /* 0x010fec0000010000 */
[----:B------:R-:W-:Y:S02]  /*10f0*/  BSSY.RECONVERGENT B3, `(.L_x_36) ;  /* 0x000000b000037945 */ /* 0x000fe40003800200 */
[----:B------:R-:W-:Y:S06]  /*1100*/  BAR.SYNC.DEFER_BLOCKING 0x0 ;  /* 0x0000000000007b1d */ /* 0x000fec0000010000 */
[----:B------:R4:W-:Y:S01]  /*1110*/  @!P0 STS [R10], RZ ;  /* 0x000000ff0a008388 */ /* 0x0009e20000000800 */
[----:B------:R-:W-:Y:S01]  /*1120*/  NOP ;  /* 0x0000000000007918 */ /* 0x000fe20000000000 */
[----:B------:R-:W-:Y:S05]  /*1130*/  @P3 BRA `(.L_x_37) ;  /* 0x0000000000183947 */ /* 0x000fea0003800000 */
[----:B---3-5:R-:W3:Y:S01]  /*1140*/  LDS R2, [UR8+0x8] ;  /* 0x00000808ff027984 */ /* 0x028ee20008000800 */
[----:B------:R-:W5:Y:S01]  /*1150*/  LDC.64 R6, c[0x0][0x390] ;  /* 0x0000e400ff067b82 */ /* 0x000f620000000a00 */
[----:B------:R-:W-:Y:S02]  /*1160*/  IMAD.MOV.U32 R3, RZ, RZ, 0x70 ;  /* 0x00000070ff037424 */ /* 0x000fe400078e00ff */
[----:B-----5:R5:W-:Y:S03]  /*1170*/  STS.64 [UR8], R6 ;  /* 0x00000006ff007988 */ /* 0x020be60008000a08 */
[----:B---3--:R-:W-:-:S05]  /*1180*/  LOP3.LUT R2, R2, 0x10, R3, 0xd8, !PT ;  /* 0x0000001002027812 */ /* 0x008fca00078ed803 */
[----:B------:R5:W-:Y:S02]  /*1190*/  STS [UR8+0x8], R2 ;  /* 0x00000802ff007988 */ /* 0x000be40008000808 */
.L_x_37:
[----:B---3--:R-:W-:Y:S05]  /*11a0*/  BSYNC.RECONVERGENT B3 ;  /* 0x0000000000037941 */ /* 0x008fea0003800200 */
.L_x_36:
[----:B------:R-:W-:Y:S04]  /*11b0*/  BSSY.RECONVERGENT B4, `(.L_x_38) ;  /* 0x0000011000047945 */ /* 0x000fe80003800200 */
[----:B------:R-:W-:Y:S04]  /*11c0*/  BSSY.RELIABLE B3, `(.L_x_39) ;  /* 0x000000e000037945 */ /* 0x000fe80003800100 */
[----:B------:R-:W-:Y:S05]  /*11d0*/  @P3 BRA `(.L_x_40) ;  /* 0x0000000000243947 */ /* 0x000fea0003800000 */
[----:B-----5:R-:W3:Y:S01]  /*11e0*/  LDS R2, [UR8+0x34] ;  /* 0x00003408ff027984 */ /* 0x020ee20008000800 */
[----:B------:R-:W-:-:S05]  /*11f0*/  IMAD.MOV.U32 R3, RZ, RZ, 0x3f000000 ;  /* 0x3f000000ff037424 */ /* 0x000fca00078e00ff */
[----:B---3--:R-:W-:-:S05]  /*1200*/  LOP3.LUT R2, R2, 0xff000000, R3, 0xb8, !PT ;  /* 0xff00000002027812 */ /* 0x008fca00078eb803 */
[----:B------:R3:W-:Y:S01]  /*1210*/  STS [UR8+0x34], R2 ;  /* 0x00003402ff007988 */ /* 0x0007e20008000808 */
[----:B------:R-:W-:Y:S05]  /*1220*/  @P3 BRA `(.L_x_41) ;  /* 0x00000000001c3947 */ /* 0x000fea0003800000 */
[----:B---3--:R-:W3:Y:S01]  /*1230*/  LDS R2, [UR8+0x38] ;  /* 0x00003808ff027984 */ /* 0x008ee20008000800 */
[----:B------:R-:W-:-:S05]  /*1240*/  IMAD.MOV.U32 R3, RZ, RZ, 0x7f ;  /* 0x0000007fff037424 */ /* 0x000fca00078e00ff */
[----:B---3--:R-:W-:-:S05]  /*1250*/  LOP3.LUT R2, R2, 0xff, R3, 0xb8, !PT ;  /* 0x000000ff02027812 */ /* 0x008fca00078eb803 */
[----:B------:R3:W-:Y:S02]  /*1260*/  STS [UR8+0x38], R2 ;  /* 0x00003802ff007988 */ /* 0x0007e40008000808 */
.L_x_40:
[----:B------:R-:W-:Y:S05]  /*1270*/  @P3 BREAK.RELIABLE B3 ;  /* 0x0000000000033942 */ /* 0x000fea0003800100 */
[----:B------:R-:W-:Y:S05]  /*1280*/  @P3 BRA `(.L_x_42) ;  /* 0x00000000000c3947 */ /* 0x000fea0003800000 */
[----:B------:R2:W-:Y:S02]  /*1290*/  STS [UR8+0x20], R5 ;  /* 0x00002005ff007988 */ /* 0x0005e40008000808 */
.L_x_41:
[----:B------:R-:W-:Y:S05]  /*12a0*/  BSYNC.RELIABLE B3 ;  /* 0x0000000000037941 */ /* 0x000fea0003800100 */
.L_x_39:
[----:B------:R2:W-:Y:S02]  /*12b0*/  @!P3 STS [UR8+0x24], R4 ;  /* 0x00002404ff00b988 */ /* 0x0005e40008000808 */
.L_x_42:
[----:B------:R-:W-:Y:S05]  /*12c0*/  BSYNC.RECONVERGENT B4 ;  /* 0x0000000000047941 */ /* 0x000fea0003800200 */
.L_x_38:
[----:B------:R-:W-:Y:S05]  /*12d0*/  WARPSYNC.ALL ;  /* 0x0000000000007948 */ /* 0x000fea0003800000 */
[----:B------:R-:W-:Y:S01]  /*12e0*/  NOP ;  /* 0x0000000000007918 */ /* 0x000fe20000000000 */
[----:B------:R-:W-:Y:S04]  /*12f0*/  BSSY.RECONVERGENT B4, `(.L_x_43) ;  /* 0x000000e000047945 */ /* 0x000fe80003800200 */
[----:B------:R-:W-:Y:S05]  /*1300*/  @P3 BRA `(.L_x_44) ;  /* 0x0000000000303947 */ /* 0x000fea0003800000 */
[----:B------:R-:W2:Y:S02]  /*1310*/  LDS R3, [UR8+0x34] ;  /* 0x00003408ff037984 */ /* 0x000ea40008000800 */
[----:B--2---:R-:W2:Y:S02]  /*1320*/  LDC.64 R4, c[0x0][0x3b8] ;  /* 0x0000ee00ff047b82 */ /* 0x004ea40000000a00 */
[----:B---3-5:R-:W3:Y:S01]  /*1330*/  LDS R2, [UR8+0x1c] ;  /* 0x00001c08ff027984 */ /* 0x028ee20008000800 */
[C---:B--2---:R-:W-:Y:S01]  /*1340*/  SHF.L.U64.HI R5, R4.reuse, 0x1, R5 ;  /* 0x0000000104057819 */ /* 0x044fe20000010205 */
[----:B------:R-:W-:-:S03]  /*1350*/  IMAD.SHL.U32 R4, R4, 0x2, RZ ;  /* 0x0000000204047824 */ /* 0x000fc600078e00ff */
[--C-:B------:R-:W-:Y:S02]  /*1360*/  SHF.R.U32.HI R7, RZ, 0x4, R5.reuse ;  /* 0x00000004ff077819 */ /* 0x100fe40000011605 */
[----:B------:R-:W-:-:S05]  /*1370*/  SHF.R.U64 R4, R4, 0x4, R5 ;  /* 0x0000000404047819 */ /* 0x000fca0000001205 */
[----:B------:R2:W-:Y:S01]  /*1380*/  STS [UR8+0xc], R4 ;  /* 0x00000c04ff007988 */ /* 0x0005e20008000808 */
[----:B------:R-:W-:Y:S02]  /*1390*/  LOP3.LUT R3, R3, 0x7, RZ, 0xb8, !PT ;  /* 0x0000000703037812 */ /* 0x000fe400078eb8ff */
[----:B---3--:R-:W-:-:S03]  /*13a0*/  LOP3.LUT R2, R2, 0xf, R7, 0xb8, !PT ;  /* 0x0000000f02027812 */ /* 0x008fc600078eb807 */
[----:B------:R2:W-:Y:S04]  /*13b0*/  STS [UR8+0x34], R3 ;  /* 0x00003403ff007988 */ /* 0x0005e80008000808 */
[----:B------:R2:W-:Y:S02]  /*13c0*/  STS [UR8+0x1c], R2 ;  /* 0x00001c02ff007988 */ /* 0x0005e40008000808 */
.L_x_44:
[----:B------:R-:W-:Y:S05]  /*13d0*/  BSYNC.RECONVERGENT B4 ;  /* 0x0000000000047941 */ /* 0x000fea0003800200 */
.L_x_43:
[----:B------:R-:W-:Y:S04]  /*13e0*/  BSSY.RECONVERGENT B5, `(.L_x_45) ;  /* 0x000001a000057945 */ /* 0x000fe80003800200 */
[----:B------:R-:W-:Y:S04]  /*13f0*/  BSSY.RELIABLE B4, `(.L_x_46) ;  /* 0x0000015000047945 */ /* 0x000fe80003800100 */
[----:B------:R-:W-:Y:S05]  /*1400*/  @P3 BRA `(.L_x_47) ;  /* 0x0000000000203947 */ /* 0x000fea0003800000 */
[----:B--23-5:R-:W2:Y:S02]  /*1410*/  LDS R2, [UR8+0x34] ;  /* 0x00003408ff027984 */ /* 0x02cea40008000800 */
[----:B--2---:R-:W-:-:S05]  /*1420*/  LOP3.LUT R2, R2, 0x38, RZ, 0xb8, !PT ;  /* 0x0000003802027812 */ /* 0x004fca00078eb8ff */
[----:B------:R2:W-:Y:S01]  /*1430*/  STS [UR8+0x34], R2 ;  /* 0x00003402ff007988 */ /* 0x0005e20008000808 */
[----:B------:R-:W-:Y:S05]  /*1440*/  @P3 BRA `(.L_x_48) ;  /* 0x0000000000203947 */ /* 0x000fea0003800000 */
[----:B--2---:R-:W2:Y:S01]  /*1450*/  LDS R2, [UR8+0x8] ;  /* 0x00000808ff027984 */ /* 0x004ea20008000800 */
[----:B------:R-:W-:-:S05]  /*1460*/  IMAD.MOV.U32 R3, RZ, RZ, 0x780 ;  /* 0x00000780ff037424 */ /* 0x000fca00078e00ff */
[----:B--2---:R-:W-:-:S05]  /*1470*/  LOP3.LUT R2, R2, 0x300, R3, 0xd8, !PT ;  /* 0x0000030002027812 */ /* 0x004fca00078ed803 */
[----:B------:R2:W-:Y:S02]  /*1480*/  STS [UR8+0x8], R2 ;  /* 0x00000802ff007988 */ /* 0x0005e40008000808 */
.L_x_47:
[----:B------:R-:W-:Y:S05]  /*1490*/  @P3 BRA `(.L_x_49) ;  /* 0x0000000000283947 */ /* 0x000fea0003800000 */
[----:B--23-5:R-:W2:Y:S02]  /*14a0*/  LDS R2, [UR8+0x8] ;  /* 0x00000808ff027984 */ /* 0x02cea40008000800 */
[----:B--2---:R-:W-:-:S05]  /*14b0*/  LOP3.LUT R2, R2, 0x1800, RZ, 0xb8, !PT ;  /* 0x0000180002027812 */ /* 0x004fca00078eb8ff */
[----:B------:R3:W-:Y:S02]  /*14c0*/  STS [UR8+0x8], R2 ;  /* 0x00000802ff007988 */ /* 0x0007e40008000808 */
.L_x_48:
[----:B------:R-:W-:Y:S05]  /*14d0*/  @P3 BREAK.RELIABLE B4 ;  /* 0x0000000000043942 */ /* 0x000fea0003800100 */
[----:B------:R-:W-:Y:S05]  /*14e0*/  @P3 BRA `(.L_x_50) ;  /* 0x0000000000243947 */ /* 0x000fea0003800000 */
[----:B--23--:R-:W2:Y:S01]  /*14f0*/  LDS R2, [UR8+0x8] ;  /* 0x00000808ff027984 */ /* 0x00cea20008000800 */
[----:B------:R-:W-:-:S05]  /*1500*/  IMAD.MOV.U32 R3, RZ, RZ, 0x6000 ;  /* 0x00006000ff037424 */ /* 0x000fca00078e00ff */
[----:B--2---:R-:W-:-:S04]  /*1510*/  LOP3.LUT R2, R2, 0x6000, R3, 0xd8, !PT ;  /* 0x0000600002027812 */ /* 0x004fc800078ed803 */
[----:B------:R-:W-:-:S05]  /*1520*/  LOP3.LUT R2, R2, 0x400000, RZ, 0xb8, !PT ;  /* 0x0040000002027812 */ /* 0x000fca00078eb8ff */
[----:B------:R2:W-:Y:S02]  /*1530*/  STS [UR8+0x8], R2 ;  /* 0x00000802ff007988 */ /* 0x0005e40008000808 */
.L_x_49:
[----:B------:R-:W-:Y:S05]  /*1540*/  BSYNC.RELIABLE B4 ;  /* 0x0000000000047941 */ /* 0x000fea0003800100 */
.L_x_46:
[----:B--23-5:R-:W2:Y:S02]  /*1550*/  @!P3 LDS R2, [UR8+0x8] ;  /* 0x00000808ff02b984 */ /* 0x02cea40008000800 */
[----:B--2---:R-:W-:-:S05]  /*1560*/  @!P3 LOP3.LUT R2, R2, 0x8000, RZ, 0xb8, !PT ;  /* 0x000080000202b812 */ /* 0x004fca00078eb8ff */
[----:B------:R5:W-:Y:S02]  /*1570*/  @!P3 STS [UR8+0x8], R2 ;  /* 0x00000802ff00b988 */ /* 0x000be40008000808 */
.L_x_50:
[----:B------:R-:W-:Y:S05]  /*1580*/  BSYNC.RECONVERGENT B5 ;  /* 0x0000000000057941 */ /* 0x000fea0003800200 */
.L_x_45:
[----:B------:R-:W-:Y:S05]  /*1590*/  WARPSYNC.ALL ;  /* 0x0000000000007948 */ /* 0x000fea0003800000 */
[----:B------:R-:W-:Y:S01]  /*15a0*/  NOP ;  /* 0x0000000000007918 */ /* 0x000fe20000000000 */
[----:B------:R-:W-:-:S04]  /*15b0*/  UIADD3 UR4, UPT, UPT, UR4, 0x100, URZ ;  /* 0x0000010004047890 */ /* 0x000fc8000fffe0ff */
[----:B------:R-:W-:-:S04]  /*15c0*/  UIADD3 UR20, UP0, UPT, UR4, UR20, URZ ;  /* 0x0000001404147290 */ /* 0x000fc8000ff1e0ff */
[----:B------:R-:W-:Y:S01]  /*15d0*/  ULEA.HI.X.SX32 UR21, UR4, UR21, 0x1, UP0 ;  /* 0x0000001504157291 */ /* 0x000fe200080f0eff */
[----:B------:R-:W-:Y:S11]  /*15e0*/  @P0 BRA `(.L_x_51) ;  /* 0x0000000000300947 */ /* 0x000ff60003800000 */
[----:B--23-5:R-:W2:Y:S01]  /*15f0*/  S2R R2, SR_LANEID ;  /* 0x0000000000027919 */ /* 0x02cea20000000000 */
[----:B------:R-:W-:Y:S05]  /*1600*/  WARPSYNC.ALL ;  /* 0x0000000000007948 */ /* 0x000fea0003800000 */
[----:B------:R-:W-:Y:S01]  /*1610*/  NOP ;  /* 0x0000000000007918 */ /* 0x000fe20000000000 */
[----:B--2---:R-:W-:-:S05]  /*1620*/  IMAD.SHL.U32 R4, R2, 0x4, RZ ;  /* 0x0000000402047824 */ /* 0x004fca00078e00ff */
[----:B------:R-:W2:Y:S01]  /*1630*/  LDS R5, [R4+UR8] ;  /* 0x0000000804057984 */ /* 0x000ea20008000800 */
[----:B------:R-:W-:-:S05]  /*1640*/  IADD3 R2, P1, PT, R4, UR20, RZ ;  /* 0x0000001404027c10 */ /* 0x000fca000ff3e0ff */
[----:B------:R-:W-:-:S05]  /*1650*/  IMAD.X R3, RZ, RZ, UR21, P1 ;  /* 0x00000015ff037e24 */ /* 0x000fca00088e06ff */
[----:B--2---:R2:W3:Y:S01]  /*1660*/  ATOMG.E.EXCH.STRONG.GPU PT, RZ, [R2], R5 ;  /* 0x0000000502ff73a8 */ /* 0x0044e200041ee100 */
[----:B------:R-:W-:-:S04]  /*1670*/  DEPBAR {5,4,3,2,1,0} ;  /* 0x0000003f0000791a */ /* 0x000fc80000000000 */
[----:B------:R-:W5:Y:S02]  /*1680*/  CCTL.E.C.LDCU.IV.DEEP [UR20] ;  /* 0x0000000014007540 */ /* 0x000f640009c08000 */
[----:B-----5:R2:W-:Y:S01]  /*1690*/  UTMACCTL.IV [UR20] ;  /* 0x00000000140079b9 */ /* 0x0205e20008000000 */
[----:B------:R-:W-:Y:S01]  /*16a0*/  NOP ;  /* 0x0000000000007918 */ /* 0x000fe20000000000 */
.L_x_51:
[----:B------:R-:W-:Y:S05]  /*16b0*/  @P0 BRA `(.L_x_52) ;  /* 0x00000000000c0947 */ /* 0x000fea0003800000 */
[----:B------:R0:W-:Y:S01]  /*16c0*/  UTMACMDFLUSH ;  /* 0x00000000000079b7 */ /* 0x0001e20000000000 */
[----:B------:R-:W-:Y:S05]  /*16d0*/  @P0 BRA `(.L_x_52) ;  /* 0x0000000000040947 */ /* 0x000fea0003800000 */
[----:B------:R-:W-:-:S04]  /*16e0*/  DEPBAR.LE SB0, 0x0 ;  /* 0x000080000000791a */ /* 0x000fc80000000000 */
.L_x_52:
[----:B------:R-:W-:Y:S05]  /*16f0*/  WARPSYNC.ALL ;  /* 0x0000000000007948 */ /* 0x000fea0003800000 */
[----:B------:R-:W-:Y:S01]  /*1700*/  NOP ;  /* 0x0000000000007918 */ /* 0x000fe20000000000 */
[----:B---3--:R-:W-:Y:S01]  /*1710*/  BAR.SYNC.DEFER_BLOCKING 0x0 ;  /* 0x0000000000007b1d */ /* 0x008fe20000010000 */
[----:B--2--5:R-:W-:Y:S01]  /*1720*/  SHF.R.U32.HI R2, RZ, 0x5, R0 ;  /* 0x00000005ff027819 */ /* 0x024fe20000011600 */
[----:B------:R-:W-:-:S03]  /*1730*/  USHF.L.U32 UR15, UR15, 0x7, URZ ;  /* 0x000000070f0f7899 */ /* 0x000fc600080006ff */
[----:B------:R-:W-:Y:S01]  /*1740*/  R2UR UR22, R2 ;  /* 0x00000000021672ca */ /* 0x000fe200000e0000 */
[----:B------:R-:W-:Y:S01]  /*1750*/  VOTEU.ALL UP0, P3 ;  /* 0x0000000000ff7886 */ /* 0x000fe20001800000 */
[----:B------:R-:W-:Y:S01]  /*1760*/  UMOV UR4, 0x1 ;  /* 0x0000000100047882 */ /* 0x000fe20000000000 */
[----:B------:R-:W-:Y:S01]  /*1770*/  VOTEU.ALL UP1, P3 ;  /* 0x0000000000ff7886 */ /* 0x000fe20001820000 */
[----:B------:R-:W-:Y:S02]  /*1780*/  BSSY.RECONVERGENT B5, `(.L_x_53) ;  /* 0x0000018000057945 */ /* 0x000fe40003800200 */
[----:B------:R-:W-:-:S04]  /*1790*/  @!UP0 UIADD3 UR10, UPT, UPT, -UR4, 0x100000, URZ ;  /* 0x00100000040a8890 */ /* 0x000fc8000fffe1ff */
[----:B------:R-:W-:Y:S02]  /*17a0*/  @!UP0 USHF.L.U32 UR11, UR10, 0xb, URZ ;  /* 0x0000000b0a0b8899 */ /* 0x000fe400080006ff */
[----:B------:R-:W-:Y:S02]  /*17b0*/  @!UP0 USHF.L.U32 UR10, UR10, 0x1, URZ ;  /* 0x000000010a0a8899 */ /* 0x000fe400080006ff */
[----:B------:R-:W-:-:S04]  /*17c0*/  @!UP0 UIADD3 UR4, UPT, UPT, -UR4, 0x100000, URZ ;  /* 0x0010000004048890 */ /* 0x000fc8000fffe1ff */
[----:B------:R-:W-:Y:S02]  /*17d0*/  @!UP0 USHF.L.U32 UR5, UR4, 0xb, URZ ;  /* 0x0000000b04058899 */ /* 0x000fe400080006ff */
[----:B------:R-:W-:Y:S01]  /*17e0*/  @!UP0 USHF.L.U32 UR4, UR4, 0x1, URZ ;  /* 0x0000000104048899 */ /* 0x000fe200080006ff */
[----:B------:R-:W-:Y:S01]  /*17f0*/  VOTEU.ALL UP0, P3 ;  /* 0x0000000000ff7886 */ /* 0x000fe20001800000 */
[----:B------:R-:W2:Y:S04]  /*1800*/  FENCE.VIEW.ASYNC.S ;  /* 0x00000000000073c6 */ /* 0x000ea80000000000 */
[----:B--2---:R2:W3:Y:S06]  /*1810*/  @!UP0 SYNCS.EXCH.64 URZ, [UR8+0x10000], UR10 ;  /* 0x0100000a08ff85b2 */ /* 0x0044ec0008000100 */
[----:B------:R2:W3:Y:S02]  /*1820*/  @!UP1 SYNCS.EXCH.64 URZ, [UR8+0x10020], UR4 ;  /* 0x0100200408ff95b2 */ /* 0x0004e40008000100 */
[----:B---3--:R-:W-:Y:S06]  /*1830*/  BAR.SYNC.DEFER_BLOCKING 0x0 ;  /* 0x0000000000007b1d */ /* 0x008fec0000010000 */
[----:B------:R-:W-:Y:S05]  /*1840*/  @P3 BRA `(.L_x_54) ;  /* 0x00000000002c3947 */ /* 0x000fea0003800000 */
[----:B--2---:R-:W-:Y:S02]  /*1850*/  UMOV UR4, 0x1 ;  /* 0x0000000100047882 */ /* 0x004fe40000000000 */
[----:B------:R-:W-:-:S04]  /*1860*/  UIADD3 UR10, UPT, UPT, -UR4, 0x100000, URZ ;  /* 0x00100000040a7890 */ /* 0x000fc8000fffe1ff */
[----:B------:R-:W-:Y:S02]  /*1870*/  USHF.L.U32 UR11, UR10, 0xb, URZ ;  /* 0x0000000b0a0b7899 */ /* 0x000fe400080006ff */
[----:B------:R-:W-:Y:S02]  /*1880*/  USHF.L.U32 UR10, UR10, 0x1, URZ ;  /* 0x000000010a0a7899 */ /* 0x000fe400080006ff */
[----:B------:R-:W-:-:S04]  /*1890*/  UIADD3 UR4, UPT, UPT, -UR4, 0x100000, URZ ;  /* 0x0010000004047890 */ /* 0x000fc8000fffe1ff */
[----:B------:R-:W-:Y:S02]  /*18a0*/  USHF.L.U32 UR5, UR4, 0xb, URZ ;  /* 0x0000000b04057899 */ /* 0x000fe400080006ff */
[----:B------:R-:W-:Y:S01]  /*18b0*/  USHF.L.U32 UR4, UR4, 0x1, URZ ;  /* 0x0000000104047899 */ /* 0x000fe200080006ff */
[----:B------:R-:W2:Y:S03]  /*18c0*/  FENCE.VIEW.ASYNC.S ;  /* 0x00000000000073c6 */ /* 0x000ea60000000000 */
[----:B--2---:R3:W5:Y:S08]  /*18d0*/  SYNCS.EXCH.64 URZ, [UR8+0x10008], UR10 ;  /* 0x0100080a08ff75b2 */ /* 0x0047700008000100 */
[----:B------:R3:W2:Y:S02]  /*18e0*/  SYNCS.EXCH.64 URZ, [UR8+0x10028], UR4 ;  /* 0x0100280408ff75b2 */ /* 0x0006a40008000100 */
[----:B---3--:R-:W-:Y:S01]  /*18f0*/  NOP ;  /* 0x0000000000007918 */ /* 0x008fe20000000000 */
.L_x_54:
[----:B--2---:R-:W-:Y:S05]  /*1900*/  BSYNC.RECONVERGENT B5 ;  /* 0x0000000000057941 */ /* 0x004fea0003800200 */
.L_x_53:
[----:B-----5:R-:W-:Y:S06]  /*1910*/  BAR.SYNC.DEFER_BLOCKING 0x0 ;  /* 0x0000000000007b1d */ /* 0x020fec0000010000 */
[----:B------:R-:W-:Y:S04]  /*1920*/  BSSY.RECONVERGENT B5, `(.L_x_55) ;  /* 0x000000d000057945 */ /* 0x000fe80003800200 */
[----:B------:R-:W-:Y:S05]  /*1930*/  @P3 BRA `(.L_x_56) ;  /* 0x00000000002c3947 */ /* 0x000fea0003800000 */
[----:B------:R-:W-:Y:S02]  /*1940*/  UMOV UR4, 0x1 ;  /* 0x0000000100047882 */ /* 0x000fe40000000000 */
[----:B------:R-:W-:-:S04]  /*1950*/  UIADD3 UR10, UPT, UPT, -UR4, 0x100000, URZ ;  /* 0x00100000040a7890 */ /* 0x000fc8000fffe1ff */
[----:B------:R-:W-:Y:S02]  /*1960*/  USHF.L.U32 UR11, UR10, 0xb, URZ ;  /* 0x0000000b0a0b7899 */ /* 0x000fe400080006ff */
[----:B------:R-:W-:Y:S02]  /*1970*/  USHF.L.U32 UR10, UR10, 0x1, URZ ;  /* 0x000000010a0a7899 */ /* 0x000fe400080006ff */
[----:B------:R-:W-:-:S04]  /*1980*/  UIADD3 UR4, UPT, UPT, -UR4, 0x100000, URZ ;  /* 0x0010000004047890 */ /* 0x000fc8000fffe1ff */
[----:B------:R-:W-:Y:S02]  /*1990*/  USHF.L.U32 UR5, UR4, 0xb, URZ ;  /* 0x0000000b04057899 */ /* 0x000fe400080006ff */
[----:B------:R-:W-:Y:S01]  /*19a0*/  USHF.L.U32 UR4, UR4, 0x1, URZ ;  /* 0x0000000104047899 */ /* 0x000fe200080006ff */
[----:B------:R-:W2:Y:S03]  /*19b0*/  FENCE.VIEW.ASYNC.S ;  /* 0x00000000000073c6 */ /* 0x000ea60000000000 */
[----:B--2---:R2:W3:Y:S08]  /*19c0*/  SYNCS.EXCH.64 URZ, [UR8+0x10010], UR10 ;  /* 0x0100100a08ff75b2 */ /* 0x0044f00008000100 */
[----:B------:R2:W5:Y:S01]  /*19d0*/  SYNCS.EXCH.64 URZ, [UR8+0x10030], UR4 ;  /* 0x0100300408ff75b2 */ /* 0x0005620008000100 */
[----:B------:R-:W-:Y:S01]  /*19e0*/  NOP ;  /* 0x0000000000007918 */ /* 0x000fe20000000000 */
.L_x_56:
[----:B--2---:R-:W-:Y:S05]  /*19f0*/  BSYNC.RECONVERGENT B5 ;  /* 0x0000000000057941 */ /* 0x004fea0003800200 */
.L_x_55:
[----:B---3-5:R-:W-:Y:S01]  /*1a00*/  BAR.SYNC.DEFER_BLOCKING 0x0 ;  /* 0x0000000000007b1d */ /* 0x028fe20000010000 */
[----:B------:R-:W-:Y:S01]  /*1a10*/  UIADD3 UR12, UPT, UPT, UR8, 0x10020, URZ ;  /* 0x00010020080c7890 */ /* 0x000fe2000fffe0ff */
[----:B------:R-:W-:Y:S01]  /*1a20*/  ISETP.GE.AND P0, PT, R12, 0x1, PT ;  /* 0x000000010c00780c */ /* 0x000fe20003f06270 */
[----:B------:R-:W-:-:S03]  /*1a30*/  USHF.L.U32 UR19, UR7, 0x7, URZ ;  /* 0x0000000707137899 */ /* 0x000fc600080006ff */
        /* <DEDUP_REMOVED lines=13> */
.L_x_58:
[----:B--2---:R-:W-:Y:S05]  /*1b10*/  BSYNC.RECONVERGENT B5 ;  /* 0x0000000000057941 */ /* 0x004fea0003800200 */
.L_x_57:
[----:B------:R-:W-:Y:S05]  /*1b20*/  @!P0 BRA `(.L_x_59) ;  /* 0x0000000800148947 */ /* 0x000fea0003800000 */
[----:B---3-5:R-:W-:Y:S01]  /*1b30*/  BAR.SYNC.DEFER_BLOCKING 0x0 ;  /* 0x0000000000007b1d */ /* 0x028fe20000010000 */
[----:B------:R-:W-:Y:S01]  /*1b40*/  @!P3 IMAD.MOV.U32 R2, RZ, RZ, 0x4000 ;  /* 0x00004000ff02b424 */ /* 0x000fe200078e00ff */
[----:B------:R-:W-:Y:S02]  /*1b50*/  ELECT P1, URZ, PT ;  /* 0x0000000000ff782f */ /* 0x000fe40003820000 */
[----:B------:R-:W-:Y:S02]  /*1b60*/  ELECT P0, URZ, PT ;  /* 0x0000000000ff782f */ /* 0x000fe40003800000 */
[C---:B------:R-:W-:Y:S01]  /*1b70*/  ISETP.LT.U32.AND P1, PT, R132.reuse, 0x20, P1 ;  /* 0x000000208400780c */ /* 0x040fe20000f21070 */
[----:B------:R-:W-:Y:S01]  /*1b80*/  UMOV UR11, UR19 ;  /* 0x00000013000b7c82 */ /* 0x000fe20008000000 */
[----:B------:R-:W-:Y:S01]  /*1b90*/  ISETP.LT.U32.AND P0, PT, R132, 0x20, P0 ;  /* 0x000000208400780c */ /* 0x000fe20000701070 */
[----:B------:R-:W-:Y:S01]  /*1ba0*/  UIADD3 UR4, UPT, UPT, UR8, 0x8000, URZ ;  /* 0x0000800008047890 */ /* 0x000fe2000fffe0ff */
[----:B------:R-:W-:-:S09]  /*1bb0*/  UMOV UR7, UR15 ;  /* 0x0000000f00077c82 */ /* 0x000fd20008000000 */
[----:B------:R-:W-:Y:S01]  /*1bc0*/  VOTEU.ANY UP0, P1 ;  /* 0x0000000000ff7886 */ /* 0x000fe20000800100 */
[----:B------:R-:W-:Y:S01]  /*1bd0*/  VOTEU.ANY UP2, P1 ;  /* 0x0000000000ff7886 */ /* 0x000fe20000840100 */
[----:B------:R-:W-:Y:S01]  /*1be0*/  VOTEU.ANY UP1, P0 ;  /* 0x0000000000ff7886 */ /* 0x000fe20000020100 */
[----:B------:R-:W-:Y:S01]  /*1bf0*/  VOTEU.ANY UP3, P0 ;  /* 0x0000000000ff7886 */ /* 0x000fe20000060100 */
[----:B------:R2:W-:Y:S01]  /*1c00*/  @!P3 SYNCS.ARRIVE.TRANS64 RZ, [UR8+0x10000], R2 ;  /* 0x01000002ffffb9a7 */ /* 0x0005e20008000008 */
[----:B------:R3:W-:Y:S06]  /*1c10*/  MEMBAR.ALL.CTA ;  /* 0x0000000000007992 */ /* 0x0007ec0000008000 */
[----:B---3--:R-:W3:Y:S01]  /*1c20*/  FENCE.VIEW.ASYNC.S ;  /* 0x00000000000073c6 */ /* 0x008ee20000000000 */
[----:B------:R-:W-:Y:S01]  /*1c30*/  @UP0 UIADD3 UR9, UPT, UPT, UR8, 0x10000, URZ ;  /* 0x0001000008090890 */ /* 0x000fe2000fffe0ff */
[----:B------:R-:W-:Y:S01]  /*1c40*/  @UP0 UMOV UR10, URZ ;  /* 0x000000ff000a0c82 */ /* 0x000fe20008000000 */
[----:B------:R-:W-:Y:S01]  /*1c50*/  @UP1 UIADD3 UR5, UPT, UPT, UR8, 0x10000, URZ ;  /* 0x0001000008051890 */ /* 0x000fe2000fffe0ff */
[----:B------:R-:W-:Y:S01]  /*1c60*/  @UP1 UMOV UR6, URZ ;  /* 0x000000ff00061c82 */ /* 0x000fe20008000000 */
[----:B------:R-:W-:Y:S01]  /*1c70*/  UISETP.NE.U32.AND UP0, UPT, UR22, URZ, UPT ;  /* 0x000000ff1600728c */ /* 0x000fe2000bf05070 */
[----:B---3--:R-:W-:Y:S06]  /*1c80*/  BAR.SYNC.DEFER_BLOCKING 0x0 ;  /* 0x0000000000007b1d */ /* 0x008fec0000010000 */
[----:B------:R2:W-:Y:S02]  /*1c90*/  @UP2 UTMALDG.2D [UR8], [UR24] ;  /* 0x00000008180025b4 */ /* 0x0005e40008008000 */
[----:B------:R-:W-:Y:S06]  /*1ca0*/  BAR.SYNC.DEFER_BLOCKING 0x0 ;  /* 0x0000000000007b1d */ /* 0x000fec0000010000 */
[----:B------:R2:W-:Y:S02]  /*1cb0*/  @UP3 UTMALDG.2D [UR4], [UR26] ;  /* 0x000000041a0035b4 */ /* 0x0005e40008008000 */
[----:B------:R-:W-:Y:S06]  /*1cc0*/  BAR.SYNC.DEFER_BLOCKING 0x0 ;  /* 0x0000000000007b1d */ /* 0x000fec0000010000 */
[----:B------:R-:W3:Y:S02]  /*1cd0*/  SYNCS.PHASECHK.TRANS64.TRYWAIT P0, [UR8+0x10000], RZ ;  /* 0x010000ffff0075a7 */ /* 0x000ee40008001108 */
[----:B--23--:R-:W-:Y:S05]  /*1ce0*/  @!P0 BRA `(.L_x_60) ;  /* 0x0000001000708947 */ /* 0x00cfea0003800000 */
.L_x_78:
[----:B------:R-:W-:Y:S05]  /*1cf0*/  BRA.U UP0, `(.L_x_61) ;  /* 0x00000001004c7547 */ /* 0x000fea000b800000 */
[----:B------:R-:W-:Y:S02]  /*1d00*/  USHF.R.U32.HI UR5, URZ, 0x4, UR8 ;  /* 0x00000004ff057899 */ /* 0x000fe40008011608 */
[----:B------:R-:W-:Y:S02]  /*1d10*/  USHF.R.U32.HI UR6, URZ, 0x4, UR4 ;  /* 0x00000004ff067899 */ /* 0x000fe40008011604 */
[----:B------:R-:W-:Y:S02]  /*1d20*/  USGXT.U32 UR4, UR5, 0xe ;  /* 0x0000000e0504789a */ /* 0x000fe40008000000 */
[----:B------:R-:W-:Y:S01]  /*1d30*/  USGXT.U32 UR6, UR6, 0xe ;  /* 0x0000000e0606789a */ /* 0x000fe20008000000 */
[----:B------:R-:W-:Y:S01]  /*1d40*/  UMOV UR10, 0xfffffffe ;  /* 0xfffffffe000a7882 */ /* 0x000fe20000000000 */
[----:B------:R-:W-:Y:S01]  /*1d50*/  UMOV UR11, 0x7fffbfdf ;  /* 0x7fffbfdf000b7882 */ /* 0x000fe20000000000 */
[----:B------:R-:W-:Y:S01]  /*1d60*/  UMOV UR5, URZ ;  /* 0x000000ff00057c82 */ /* 0x000fe20008000000 */
[----:B------:R-:W-:Y:S01]  /*1d70*/  UMOV UR7, URZ ;  /* 0x000000ff00077c82 */ /* 0x000fe20008000000 */
[----:B------:R-:W-:-:S02]  /*1d80*/  UIADD3.64 UR16, UPT, UPT, UR4, -UR10, URZ ;  /* 0x8000000a04107297 */ /* 0x000fc4000fffe0ff */
[----:B------:R-:W-:Y:S01]  /*1d90*/  UIADD3.64 UR10, UPT, UPT, UR6, -UR10, URZ ;  /* 0x8000000a060a7297 */ /* 0x000fe2000fffe0ff */
[----:B------:R-:W-:Y:S01]  /*1da0*/  UMOV UR28, 0x0 ;  /* 0x00000000001c7882 */ /* 0x000fe20000000000 */
[----:B------:R-:W-:Y:S01]  /*1db0*/  UMOV UR29, 0x8200010 ;  /* 0x08200010001d7882 */ /* 0x000fe20000000000 */
[----:B------:R-:W-:Y:S01]  /*1dc0*/  UMOV UR5, 0x80004020 ;  /* 0x8000402000057882 */ /* 0x000fe20000000000 */
[----:B------:R-:W-:Y:S01]  /*1dd0*/  UMOV UR7, 0x80004020 ;  /* 0x8000402000077882 */ /* 0x000fe20000000000 */
[----:B------:R-:W-:Y:S01]  /*1de0*/  UMOV UR30, 0x0 ;  /* 0x00000000001e7882 */ /* 0x000fe20000000000 */
[----:B------:R-:W-:Y:S01]  /*1df0*/  UMOV UR31, 0x8200010 ;  /* 0x08200010001f7882 */ /* 0x000fe20000000000 */
[----:B------:R2:W-:Y:S02]  /*1e00*/  UTCHMMA gdesc[UR4], gdesc[UR6], tmem[UR23], tmem[UR28], idesc[UR29], !UPT ;  /* 0x00ff1c06040075ea */ /* 0x0005e4000f800017 */
[----:B------:R2:W-:Y:S01]  /*1e10*/  UTCHMMA gdesc[UR16], gdesc[UR10], tmem[UR23], tmem[UR30], idesc[UR31], UPT ;  /* 0x00ff1e0a100075ea */ /* 0x0005e2000b800017 */
[----:B------:R-:W-:-:S02]  /*1e20*/  NOP ;  /* 0x0000000000007918 */ /* 0x000fc40000000000 */
.L_x_61:
[----:B------:R-:W-:Y:S01]  /*1e30*/  ELECT P0, URZ, PT ;  /* 0x0000000000ff782f */ /* 0x000fe20003800000 */
[----:B--2---:R-:W-:Y:S01]  /*1e40*/  UMOV UR4, UR12 ;  /* 0x0000000c00047c82 */ /* 0x004fe20008000000 */
[----:B------:R-:W-:Y:S02]  /*1e50*/  UMOV UR5, URZ ;  /* 0x000000ff00057c82 */ /* 0x000fe40008000000 */
[----:B------:R-:W-:-:S13]  /*1e60*/  ISETP.LT.U32.AND P0, PT, R132, 0x20, P0 ;  /* 0x000000208400780c */ /* 0x000fda0000701070 */
[----:B------:R-:W-:Y:S01]  /*1e70*/  VOTEU.ANY UP0, P0 ;  /* 0x0000000000ff7886 */ /* 0x000fe20000000100 */
[----:B------:R-:W-:Y:S01]  /*1e80*/  VOTEU.ANY UP1, P0 ;  /* 0x0000000000ff7886 */ /* 0x000fe20000020100 */
[----:B------:R-:W-:-:S03]  /*1e90*/  ISETP.GE.U32.AND P0, PT, R12, 0x21, PT ;  /* 0x000000210c00780c */ /* 0x000fc60003f06070 */
[----:B------:R-:W-:Y:S02]  /*1ea0*/  @UP0 UMOV UR4, UR4 ;  /* 0x0000000400040c82 */ /* 0x000fe40008000000 */
[----:B------:R2:W-:Y:S01]  /*1eb0*/  @UP1 UTCBAR [UR4], URZ ;  /* 0x000000ff040013e9 */ /* 0x0005e200080000ff */
[----:B------:R-:W-:Y:S06]  /*1ec0*/  BAR.SYNC.DEFER_BLOCKING 0x0 ;  /* 0x0000000000007b1d */ /* 0x000fec0000010000 */
[----:B------:R-:W3:Y:S02]  /*1ed0*/  SYNCS.PHASECHK.TRANS64.TRYWAIT P1, [UR8+0x10020], RZ ;  /* 0x010020ffff0075a7 */ /* 0x000ee40008021108 */
[----:B--23--:R-:W-:Y:S05]  /*1ee0*/  @!P1 BRA `(.L_x_62) ;  /* 0x0000000c00fc9947 */ /* 0x00cfea0003800000 */
.L_x_79:
[----:B------:R-:W-:Y:S01]  /*1ef0*/  UMOV UR4, URZ ;  /* 0x000000ff00047c82 */ /* 0x000fe20008000000 */
[----:B------:R-:W-:Y:S05]  /*1f00*/  @!P0 BRA `(.L_x_59) ;  /* 0x00000004001c8947 */ /* 0x000fea0003800000 */
[----:B------:R-:W2:Y:S01]  /*1f10*/  LDCU UR29, c[0x0][0x3a0] ;  /* 0x00007400ff1d77ac */ /* 0x000ea20008000800 */
[----:B------:R-:W-:Y:S01]  /*1f20*/  UMOV UR9, 0x1 ;  /* 0x0000000100097882 */ /* 0x000fe20000000000 */
[----:B------:R-:W-:-:S05]  /*1f30*/  UMOV UR18, 0x20 ;  /* 0x0000002000127882 */ /* 0x000fca0000000000 */
.L_x_66:
[----:B------:R-:W-:Y:S01]  /*1f40*/  BAR.SYNC.DEFER_BLOCKING 0x0 ;  /* 0x0000000000007b1d */ /* 0x000fe20000010000 */
[----:B------:R-:W-:Y:S01]  /*1f50*/  ULEA UR28, UR9, UR8, 0x3 ;  /* 0x00000008091c7291 */ /* 0x000fe2000f8e18ff */
[----:B------:R-:W-:Y:S01]  /*1f60*/  @!P3 IMAD.MOV.U32 R2, RZ, RZ, 0x4000 ;  /* 0x00004000ff02b424 */ /* 0x000fe200078e00ff */
[----:B------:R-:W-:Y:S01]  /*1f70*/  ELECT P1, URZ, PT ;  /* 0x0000000000ff782f */ /* 0x000fe20003820000 */
[----:B------:R-:W-:-:S03]  /*1f80*/  ULEA UR16, UR9, UR8, 0xd ;  /* 0x0000000809107291 */ /* 0x000fc6000f8e68ff */
[----:B------:R-:W-:Y:S02]  /*1f90*/  ISETP.LT.U32.AND P1, PT, R132, 0x20, P1 ;  /* 0x000000208400780c */ /* 0x000fe40000f21070 */
[----:B------:R-:W-:Y:S01]  /*1fa0*/  ELECT P0, URZ, PT ;  /* 0x0000000000ff782f */ /* 0x000fe20003800000 */
[----:B------:R-:W-:-:S03]  /*1fb0*/  UIADD3 UR12, UPT, UPT, UR16, 0x8000, URZ ;  /* 0x00008000100c7890 */ /* 0x000fc6000fffe0ff */
[----:B------:R-:W-:Y:S01]  /*1fc0*/  ISETP.LT.U32.AND P0, PT, R132, 0x20, P0 ;  /* 0x000000208400780c */ /* 0x000fe20000701070 */
[----:B------:R-:W-:Y:S01]  /*1fd0*/  UMOV UR14, UR18 ;  /* 0x00000012000e7c82 */ /* 0x000fe20008000000 */
[----:B------:R-:W-:-:S05]  /*1fe0*/  USHF.L.U32 UR5, UR4, 0x1f, URZ ;  /* 0x0000001f04057899 */ /* 0x000fca00080006ff */
[----:B------:R-:W-:Y:S01]  /*1ff0*/  VOTEU.ANY UP0, P1 ;  /* 0x0000000000ff7886 */ /* 0x000fe20000800100 */
[----:B------:R3:W-:Y:S01]  /*2000*/  @!P3 SYNCS.ARRIVE.TRANS64 RZ, [UR28+0x10000], R2 ;  /* 0x01000002ffffb9a7 */ /* 0x0007e2000800001c */
[----:B------:R5:W-:Y:S06]  /*2010*/  MEMBAR.ALL.CTA ;  /* 0x0000000000007992 */ /* 0x000bec0000008000 */
[----:B-----5:R-:W5:Y:S01]  /*2020*/  FENCE.VIEW.ASYNC.S ;  /* 0x00000000000073c6 */ /* 0x020f620000000000 */
[----:B------:R-:W-:Y:S01]  /*2030*/  @UP0 UIADD3 UR17, UPT, UPT, UR28, 0x10000, URZ ;  /* 0x000100001c110890 */ /* 0x000fe2000fffe0ff */
[----:B-----5:R-:W-:Y:S01]  /*2040*/  VOTEU.ANY UP0, P1 ;  /* 0x0000000000ff7886 */ /* 0x020fe20000800100 */
[----:B------:R-:W-:Y:S01]  /*2050*/  VOTEU.ANY UP1, P0 ;  /* 0x0000000000ff7886 */ /* 0x000fe20000020100 */
[----:B---3--:R-:W-:-:S04]  /*2060*/  IMAD.U32 R2, RZ, RZ, UR5 ;  /* 0x00000005ff027e24 */ /* 0x008fc8000f8e00ff */
[----:B------:R-:W-:Y:S01]  /*2070*/  @UP1 UIADD3 UR13, UPT, UPT, UR28, 0x10000, URZ ;  /* 0x000100001c0d1890 */ /* 0x000fe2000fffe0ff */
[----:B------:R-:W-:Y:S01]  /*2080*/  VOTEU.ANY UP1, P0 ;  /* 0x0000000000ff7886 */ /* 0x000fe20000020100 */
[----:B------:R-:W-:Y:S06]  /*2090*/  BAR.SYNC.DEFER_BLOCKING 0x0 ;  /* 0x0000000000007b1d */ /* 0x000fec0000010000 */
[----:B------:R3:W-:Y:S01]  /*20a0*/  @UP0 UTMALDG.2D [UR16], [UR24] ;  /* 0x00000010180005b4 */ /* 0x0007e20008008000 */
[----:B------:R-:W-:Y:S01]  /*20b0*/  UISETP.NE.U32.AND UP0, UPT, UR22, URZ, UPT ;  /* 0x000000ff1600728c */ /* 0x000fe2000bf05070 */
[----:B------:R-:W-:Y:S06]  /*20c0*/  BAR.SYNC.DEFER_BLOCKING 0x0 ;  /* 0x0000000000007b1d */ /* 0x000fec0000010000 */
[----:B------:R3:W-:Y:S02]  /*20d0*/  @UP1 UTMALDG.2D [UR12], [UR26] ;  /* 0x0000000c1a0015b4 */ /* 0x0007e40008008000 */
[----:B------:R-:W-:Y:S06]  /*20e0*/  BAR.SYNC.DEFER_BLOCKING 0x0 ;  /* 0x0000000000007b1d */ /* 0x000fec0000010000 */
[----:B------:R-:W5:Y:S02]  /*20f0*/  SYNCS.PHASECHK.TRANS64.TRYWAIT P0, [UR28+0x10000], R2 ;  /* 0x01000002ff0075a7 */ /* 0x000f64000800111c */
[----:B---3-5:R-:W-:Y:S05]  /*2100*/  @!P0 BRA `(.L_x_63) ;  /* 0x0000000c00808947 */ /* 0x028fea0003800000 */
.L_x_80:
[----:B------:R-:W-:Y:S05]  /*2110*/  BRA.U UP0, `(.L_x_64) ;  /* 0x00000001004c7547 */ /* 0x000fea000b800000 */
[----:B------:R-:W-:Y:S02]  /*2120*/  USHF.R.U32.HI UR10, URZ, 0x4, UR16 ;  /* 0x00000004ff0a7899 */ /* 0x000fe40008011610 */
[----:B------:R-:W-:Y:S02]  /*2130*/  USHF.R.U32.HI UR12, URZ, 0x4, UR12 ;  /* 0x00000004ff0c7899 */ /* 0x000fe4000801160c */
[----:B------:R-:W-:Y:S02]  /*2140*/  USGXT.U32 UR10, UR10, 0xe ;  /* 0x0000000e0a0a789a */ /* 0x000fe40008000000 */
[----:B------:R-:W-:Y:S02]  /*2150*/  USGXT.U32 UR12, UR12, 0xe ;  /* 0x0000000e0c0c789a */ /* 0x000fe40008000000 */
[----:B------:R-:W-:Y:S02]  /*2160*/  UIADD3 UR16, UP0, UPT, UR10, 0x2, URZ ;  /* 0x000000020a107890 */ /* 0x000fe4000ff1e0ff */
[----:B------:R-:W-:Y:S01]  /*2170*/  UIADD3 UR30, UP1, UPT, UR12, 0x2, URZ ;  /* 0x000000020c1e7890 */ /* 0x000fe2000ff3e0ff */
[----:B------:R-:W-:Y:S01]  /*2180*/  UMOV UR5, URZ ;  /* 0x000000ff00057c82 */ /* 0x000fe20008000000 */
[----:B------:R-:W-:Y:S01]  /*2190*/  UMOV UR6, URZ ;  /* 0x000000ff00067c82 */ /* 0x000fe20008000000 */
[----:B------:R-:W-:-:S02]  /*21a0*/  UIADD3.X UR17, UPT, UPT, UR5, -0x7fffbfe0, URZ, UP0, !UPT ;  /* 0x8000402005117890 */ /* 0x000fc400087fe4ff */
[----:B------:R-:W-:Y:S01]  /*21b0*/  UIADD3.X UR31, UPT, UPT, UR6, -0x7fffbfe0, URZ, UP1, !UPT ;  /* 0x80004020061f7890 */ /* 0x000fe20008ffe4ff */
[----:B------:R-:W-:Y:S01]  /*21c0*/  UMOV UR32, 0x0 ;  /* 0x0000000000207882 */ /* 0x000fe20000000000 */
[----:B------:R-:W-:Y:S01]  /*21d0*/  UMOV UR33, 0x8200010 ;  /* 0x0820001000217882 */ /* 0x000fe20000000000 */
[----:B------:R-:W-:Y:S01]  /*21e0*/  UMOV UR11, 0x80004020 ;  /* 0x80004020000b7882 */ /* 0x000fe20000000000 */
[----:B------:R-:W-:Y:S01]  /*21f0*/  UMOV UR13, 0x80004020 ;  /* 0x80004020000d7882 */ /* 0x000fe20000000000 */
[----:B------:R-:W-:Y:S01]  /*2200*/  UMOV UR6, 0x0 ;  /* 0x0000000000067882 */ /* 0x000fe20000000000 */
[----:B------:R-:W-:Y:S01]  /*2210*/  UMOV UR7, 0x8200010 ;  /* 0x0820001000077882 */ /* 0x000fe20000000000 */
[----:B------:R3:W-:Y:S02]  /*2220*/  UTCHMMA gdesc[UR10], gdesc[UR12], tmem[UR23], tmem[UR32], idesc[UR33], UPT ;  /* 0x00ff200c0a0075ea */ /* 0x0007e4000b800017 */
[----:B------:R3:W-:Y:S01]  /*2230*/  UTCHMMA gdesc[UR16], gdesc[UR30], tmem[UR23], tmem[UR6], idesc[UR7], UPT ;  /* 0x00ff061e100075ea */ /* 0x0007e2000b800017 */
[----:B------:R-:W-:-:S02]  /*2240*/  NOP ;  /* 0x0000000000007918 */ /* 0x000fc40000000000 */
.L_x_64:
[----:B------:R-:W-:Y:S01]  /*2250*/  ELECT P0, URZ, PT ;  /* 0x0000000000ff782f */ /* 0x000fe20003800000 */
[----:B---3--:R-:W-:-:S03]  /*2260*/  UIADD3 UR6, UPT, UPT, UR28, 0x10020, URZ ;  /* 0x000100201c067890 */ /* 0x008fc6000fffe0ff */
[----:B------:R-:W-:Y:S01]  /*2270*/  ISETP.LT.U32.AND P0, PT, R132, 0x20, P0 ;  /* 0x000000208400780c */ /* 0x000fe20000701070 */
[----:B------:R-:W-:-:S12]  /*2280*/  UMOV UR7, URZ ;  /* 0x000000ff00077c82 */ /* 0x000fd80008000000 */
[----:B------:R-:W-:Y:S01]  /*2290*/  VOTEU.ANY UP0, P0 ;  /* 0x0000000000ff7886 */ /* 0x000fe20000000100 */
[----:B------:R-:W-:-:S04]  /*22a0*/  VOTEU.ANY UP1, P0 ;  /* 0x0000000000ff7886 */ /* 0x000fc80000020100 */
[----:B------:R-:W-:Y:S02]  /*22b0*/  @UP0 UMOV UR6, UR6 ;  /* 0x0000000600060c82 */ /* 0x000fe40008000000 */
[----:B------:R3:W-:Y:S01]  /*22c0*/  @UP1 UTCBAR [UR6], URZ ;  /* 0x000000ff060013e9 */ /* 0x0007e200080000ff */
[----:B------:R-:W-:Y:S06]  /*22d0*/  BAR.SYNC.DEFER_BLOCKING 0x0 ;  /* 0x0000000000007b1d */ /* 0x000fec0000010000 */
[----:B------:R-:W5:Y:S02]  /*22e0*/  SYNCS.PHASECHK.TRANS64.TRYWAIT P0, [UR28+0x10020], R2 ;  /* 0x01002002ff0075a7 */ /* 0x000f64000800111c */
[----:B---3-5:R-:W-:Y:S05]  /*22f0*/  @!P0 BRA `(.L_x_65) ;  /* 0x0000000c00108947 */ /* 0x028fea0003800000 */
.L_x_81:
[----:B------:R-:W-:Y:S02]  /*2300*/  UIADD3 UR9, UPT, UPT, UR9, 0x1, URZ ;  /* 0x0000000109097890 */ /* 0x000fe4000fffe0ff */
[----:B------:R-:W-:Y:S02]  /*2310*/  UIADD3 UR18, UPT, UPT, UR18, 0x20, URZ ;  /* 0x0000002012127890 */ /* 0x000fe4000fffe0ff */
[----:B------:R-:W-:-:S04]  /*2320*/  UISETP.NE.U32.AND UP0, UPT, UR9, 0x4, UPT ;  /* 0x000000040900788c */ /* 0x000fc8000bf05070 */
[----:B------:R-:W-:Y:S02]  /*2330*/  USEL UR5, URZ, 0x1, UP0 ;  /* 0x00000001ff057887 */ /* 0x000fe40008000000 */
[----:B------:R-:W-:Y:S02]  /*2340*/  USEL UR9, UR9, URZ, UP0 ;  /* 0x000000ff09097287 */ /* 0x000fe40008000000 */
[----:B--2---:R-:W-:Y:S02]  /*2350*/  UISETP.GE.AND UP0, UPT, UR18, UR29, UPT ;  /* 0x0000001d1200728c */ /* 0x004fe4000bf06270 */
[----:B------:R-:W-:-:S07]  /*2360*/  ULOP3.LUT UR4, UR4, UR5, URZ, 0x3c, !UPT ;  /* 0x0000000504047292 */ /* 0x000fce000f8e3cff */
[----:B------:R-:W-:Y:S05]  /*2370*/  BRA.U !UP0, `(.L_x_66) ;  /* 0xfffffff908f07547 */ /* 0x000fea000b83ffff */
.L_x_59:
[----:B---3-5:R-:W-:Y:S06]  /*2380*/  BAR.SYNC.DEFER_BLOCKING 0x0 ;  /* 0x0000000000007b1d */ /* 0x028fec0000010000 */
[----:B------:R-:W-:Y:S04]  /*2390*/  BSSY.RECONVERGENT B5, `(.L_x_67) ;  /* 0x0000004000057945 */ /* 0x000fe80003800200 */
[----:B------:R-:W-:Y:S05]  /*23a0*/  @P3 BRA `(.L_x_68) ;  /* 0x0000000000083947 */ /* 0x000fea0003800000 */
[----:B------:R-:W2:Y:S02]  /*23b0*/  SYNCS.CCTL.IV [UR8+0x10000] ;  /* 0x01000000ff0079b1 */ /* 0x000ea40008000008 */
[----:B--2---:R-:W2:Y:S02]  /*23c0*/  SYNCS.CCTL.IV [UR8+0x10020] ;  /* 0x01002000ff0079b1 */ /* 0x004ea40008000008 */
.L_x_68:
[----:B------:R-:W-:Y:S05]  /*23d0*/  BSYNC.RECONVERGENT B5 ;  /* 0x0000000000057941 */ /* 0x000fea0003800200 */
.L_x_67:
[----:B--2---:R-:W-:Y:S06]  /*23e0*/  BAR.SYNC.DEFER_BLOCKING 0x0 ;  /* 0x0000000000007b1d */ /* 0x004fec0000010000 */
[----:B------:R-:W-:Y:S04]  /*23f0*/  BSSY.RECONVERGENT B5, `(.L_x_69) ;  /* 0x0000004000057945 */ /* 0x000fe80003800200 */
[----:B------:R-:W-:Y:S05]  /*2400*/  @P3 BRA `(.L_x_70) ;  /* 0x0000000000083947 */ /* 0x000fea0003800000 */
[----:B------:R-:W2:Y:S02]  /*2410*/  SYNCS.CCTL.IV [UR8+0x10008] ;  /* 0x01000800ff0079b1 */ /* 0x000ea40008000008 */
[----:B--2---:R-:W2:Y:S02]  /*2420*/  SYNCS.CCTL.IV [UR8+0x10028] ;  /* 0x01002800ff0079b1 */ /* 0x004ea40008000008 */
.L_x_70:
[----:B------:R-:W-:Y:S05]  /*2430*/  BSYNC.RECONVERGENT B5 ;  /* 0x0000000000057941 */ /* 0x000fea0003800200 */
.L_x_69:
[----:B--2---:R-:W-:Y:S06]  /*2440*/  BAR.SYNC.DEFER_BLOCKING 0x0 ;  /* 0x0000000000007b1d */ /* 0x004fec0000010000 */
[----:B------:R-:W-:Y:S04]  /*2450*/  BSSY.RECONVERGENT B5, `(.L_x_71) ;  /* 0x0000004000057945 */ /* 0x000fe80003800200 */
[----:B------:R-:W-:Y:S05]  /*2460*/  @P3 BRA `(.L_x_72) ;  /* 0x0000000000083947 */ /* 0x000fea0003800000 */
[----:B------:R-:W2:Y:S02]  /*2470*/  SYNCS.CCTL.IV [UR8+0x10010] ;  /* 0x01001000ff0079b1 */ /* 0x000ea40008000008 */
[----:B--2---:R-:W2:Y:S02]  /*2480*/  SYNCS.CCTL.IV [UR8+0x10030] ;  /* 0x01003000ff0079b1 */ /* 0x004ea40008000008 */
.L_x_72:
[----:B------:R-:W-:Y:S05]  /*2490*/  BSYNC.RECONVERGENT B5 ;  /* 0x0000000000057941 */ /* 0x000fea0003800200 */
.L_x_71:
[----:B--2---:R-:W-:Y:S06]  /*24a0*/  BAR.SYNC.DEFER_BLOCKING 0x0 ;  /* 0x0000000000007b1d */ /* 0x004fec0000010000 */
[----:B------:R-:W-:Y:S04]  /*24b0*/  BSSY.RECONVERGENT B5, `(.L_x_73) ;  /* 0x0000004000057945 */ /* 0x000fe80003800200 */
[----:B------:R-:W-:Y:S05]  /*24c0*/  @P3 BRA `(.L_x_74) ;  /* 0x0000000000083947 */ /* 0x000fea0003800000 */
[----:B------:R-:W2:Y:S02]  /*24d0*/  SYNCS.CCTL.IV [UR8+0x10018] ;  /* 0x01001800ff0079b1 */ /* 0x000ea40008000008 */
[----:B--2---:R-:W2:Y:S02]  /*24e0*/  SYNCS.CCTL.IV [UR8+0x10038] ;  /* 0x01003800ff0079b1 */ /* 0x004ea40008000008 */
.L_x_74:
[----:B------:R-:W-:Y:S05]  /*24f0*/  BSYNC.RECONVERGENT B5 ;  /* 0x0000000000057941 */ /* 0x000fea0003800200 */
.L_x_73:
[----:B------:R-:W-:Y:S01]  /*2500*/  USHF.L.U32 UR4, UR22, 0x15, URZ ;  /* 0x0000001516047899 */ /* 0x000fe200080006ff */
[C---:B------:R-:W-:Y:S01]  /*2510*/  IMAD.SHL.U32 R2, R0.reuse, 0x80, RZ ;  /* 0x0000008000027824 */ /* 0x040fe200078e00ff */
[----:B------:R-:W-:Y:S01]  /*2520*/  ELECT P0, URZ, PT ;  /* 0x0000000000ff782f */ /* 0x000fe20003800000 */
[----:B------:R-:W-:Y:S01]  /*2530*/  IMAD.SHL.U32 R3, R0, 0x10, RZ ;  /* 0x0000001000037824 */ /* 0x000fe200078e00ff */
[----:B------:R-:W-:Y:S02]  /*2540*/  ULOP3.LUT UR4, UR4, 0x600000, URZ, 0xc0, !UPT ;  /* 0x0060000004047892 */ /* 0x000fe4000f8ec0ff */
[----:B------:R-:W-:Y:S01]  /*2550*/  LOP3.LUT R0, R2, 0x3f80, RZ, 0xc0, !PT ;  /* 0x00003f8002007812 */ /* 0x000fe200078ec0ff */
[----:B------:R-:W-:Y:S01]  /*2560*/  ULOP3.LUT UR22, UR22, 0x1, URZ, 0xc0, !UPT ;  /* 0x0000000116167892 */ /* 0x000fe2000f8ec0ff */
[----:B------:R-:W-:Y:S01]  /*2570*/  ISETP.LT.U32.AND P0, PT, R132, 0x40, P0 ;  /* 0x000000408400780c */ /* 0x000fe20000701070 */
[----:B------:R-:W-:Y:S01]  /*2580*/  UIADD3 UR4, UPT, UPT, UR23, UR4, URZ ;  /* 0x0000000417047290 */ /* 0x000fe2000fffe0ff */
[----:B------:R-:W-:Y:S01]  /*2590*/  LOP3.LUT R0, R0, 0x70, R3, 0xf8, !PT ;  /* 0x0000007000007812 */ /* 0x000fe200078ef803 */
[----:B------:R-:W-:Y:S01]  /*25a0*/  ULEA UR5, UR22, UR15, 0x6 ;  /* 0x0000000f16057291 */ /* 0x000fe2000f8e30ff */
[----:B------:R-:W-:-:S02]  /*25b0*/  UMOV UR6, UR19 ;  /* 0x0000001300067c82 */ /* 0x000fc40008000000 */
[C---:B------:R-:W-:Y:S02]  /*25c0*/  LOP3.LUT R2, R0.reuse, 0x10, RZ, 0x3c, !PT ;  /* 0x0000001000027812 */ /* 0x040fe400078e3cff */
[----:B------:R-:W-:Y:S02]  /*25d0*/  LOP3.LUT R3, R0, 0x20, RZ, 0x3c, !PT ;  /* 0x0000002000037812 */ /* 0x000fe400078e3cff */
[----:B----4-:R-:W3:Y:S01]  /*25e0*/  LDTM.x128 R4, tmem[UR4] ;  /* 0x00000004000479ee */ /* 0x010ee200083c0000 */
[----:B------:R-:W-:Y:S01]  /*25f0*/  NOP ;  /* 0x0000000000007918 */ /* 0x000fe20000000000 */
[----:B------:R-:W-:Y:S01]  /*2600*/  ULEA UR4, UR22, UR8, 0xe ;  /* 0x0000000816047291 */ /* 0x000fe2000f8e70ff */
[----:B---3--:R-:W-:Y:S01]  /*2610*/  VOTEU.ANY UP1, P0 ;  /* 0x0000000000ff7886 */ /* 0x008fe20000020100 */
[----:B------:R-:W-:Y:S01]  /*2620*/  VOTEU.ANY UP0, P0 ;  /* 0x0000000000ff7886 */ /* 0x000fe20000000100 */
[----:B------:R-:W-:Y:S02]  /*2630*/  F2FP.F16.F32.PACK_AB R4, R5, R4 ;  /* 0x000000040504723e */ /* 0x000fe400000000ff */
[----:B------:R-:W-:-:S02]  /*2640*/  F2FP.F16.F32.PACK_AB R68, R69, R68 ;  /* 0x000000444544723e */ /* 0x000fc400000000ff */
[----:B------:R-:W-:Y:S02]  /*2650*/  F2FP.F16.F32.PACK_AB R5, R7, R6 ;  /* 0x000000060705723e */ /* 0x000fe400000000ff */
[----:B------:R-:W-:Y:S02]  /*2660*/  F2FP.F16.F32.PACK_AB R12, R13, R12 ;  /* 0x0000000c0d0c723e */ /* 0x000fe400000000ff */
[----:B------:R-:W-:Y:S02]  /*2670*/  F2FP.F16.F32.PACK_AB R69, R71, R70 ;  /* 0x000000464745723e */ /* 0x000fe400000000ff */
[----:B------:R-:W-:Y:S02]  /*2680*/  F2FP.F16.F32.PACK_AB R76, R77, R76 ;  /* 0x0000004c4d4c723e */ /* 0x000fe400000000ff */
[----:B------:R-:W-:Y:S02]  /*2690*/  F2FP.F16.F32.PACK_AB R6, R9, R8 ;  /* 0x000000080906723e */ /* 0x000fe400000000ff */
[----:B------:R-:W-:-:S02]  /*26a0*/  F2FP.F16.F32.PACK_AB R7, R11, R10 ;  /* 0x0000000a0b07723e */ /* 0x000fc400000000ff */
[----:B------:R-:W-:Y:S02]  /*26b0*/  F2FP.F16.F32.PACK_AB R13, R15, R14 ;  /* 0x0000000e0f0d723e */ /* 0x000fe400000000ff */
[----:B------:R-:W-:Y:S01]  /*26c0*/  F2FP.F16.F32.PACK_AB R20, R21, R20 ;  /* 0x000000141514723e */ /* 0x000fe200000000ff */
[----:B--2---:R2:W-:Y:S01]  /*26d0*/  STS.128 [R0+UR8], R4 ;  /* 0x0000000400007988 */ /* 0x0045e20008000c08 */
[----:B------:R-:W-:Y:S02]  /*26e0*/  F2FP.F16.F32.PACK_AB R70, R73, R72 ;  /* 0x000000484946723e */ /* 0x000fe400000000ff */
[----:B------:R-:W-:Y:S02]  /*26f0*/  F2FP.F16.F32.PACK_AB R71, R75, R74 ;  /* 0x0000004a4b47723e */ /* 0x000fe400000000ff */
[----:B------:R-:W-:Y:S02]  /*2700*/  F2FP.F16.F32.PACK_AB R77, R79, R78 ;  /* 0x0000004e4f4d723e */ /* 0x000fe400000000ff */
[----:B------:R-:W-:Y:S01]  /*2710*/  F2FP.F16.F32.PACK_AB R84, R85, R84 ;  /* 0x000000545554723e */ /* 0x000fe200000000ff */
[----:B------:R3:W-:Y:S01]  /*2720*/  STS.128 [R0+UR8+0x4000], R68 ;  /* 0x0040004400007988 */ /* 0x0007e20008000c08 */
[----:B------:R-:W-:-:S02]  /*2730*/  F2FP.F16.F32.PACK_AB R14, R17, R16 ;  /* 0x00000010110e723e */ /* 0x000fc400000000ff */
[----:B------:R-:W-:Y:S02]  /*2740*/  F2FP.F16.F32.PACK_AB R15, R19, R18 ;  /* 0x00000012130f723e */ /* 0x000fe400000000ff */
[----:B------:R-:W-:Y:S02]  /*2750*/  F2FP.F16.F32.PACK_AB R21, R23, R22 ;  /* 0x000000161715723e */ /* 0x000fe400000000ff */
[----:B------:R-:W-:Y:S01]  /*2760*/  F2FP.F16.F32.PACK_AB R28, R29, R28 ;  /* 0x0000001c1d1c723e */ /* 0x000fe200000000ff */
[----:B------:R4:W-:Y:S01]  /*2770*/  STS.128 [R2+UR8], R12 ;  /* 0x0000000c02007988 */ /* 0x0009e20008000c08 */
[----:B------:R-:W-:Y:S02]  /*2780*/  F2FP.F16.F32.PACK_AB R78, R81, R80 ;  /* 0x00000050514e723e */ /* 0x000fe400000000ff */
[----:B------:R-:W-:Y:S02]  /*2790*/  F2FP.F16.F32.PACK_AB R79, R83, R82 ;  /* 0x00000052534f723e */ /* 0x000fe400000000ff */
[----:B------:R-:W-:-:S02]  /*27a0*/  F2FP.F16.F32.PACK_AB R85, R87, R86 ;  /* 0x000000565755723e */ /* 0x000fc400000000ff */
[----:B------:R-:W-:Y:S01]  /*27b0*/  F2FP.F16.F32.PACK_AB R92, R93, R92 ;  /* 0x0000005c5d5c723e */ /* 0x000fe200000000ff */
[----:B------:R4:W-:Y:S01]  /*27c0*/  STS.128 [R2+UR8+0x4000], R76 ;  /* 0x0040004c02007988 */ /* 0x0009e20008000c08 */
[----:B------:R-:W-:Y:S02]  /*27d0*/  F2FP.F16.F32.PACK_AB R22, R25, R24 ;  /* 0x000000181916723e */ /* 0x000fe400000000ff */
[----:B------:R-:W-:Y:S02]  /*27e0*/  F2FP.F16.F32.PACK_AB R23, R27, R26 ;  /* 0x0000001a1b17723e */ /* 0x000fe400000000ff */
[----:B------:R-:W-:Y:S02]  /*27f0*/  F2FP.F16.F32.PACK_AB R29, R31, R30 ;  /* 0x0000001e1f1d723e */ /* 0x000fe400000000ff */
[----:B------:R-:W-:Y:S01]  /*2800*/  F2FP.F16.F32.PACK_AB R36, R37, R36 ;  /* 0x000000242524723e */ /* 0x000fe200000000ff */
[----:B------:R4:W-:Y:S01]  /*2810*/  STS.128 [R3+UR8], R20 ;  /* 0x0000001403007988 */ /* 0x0009e20008000c08 */
[----:B------:R-:W-:-:S02]  /*2820*/  F2FP.F16.F32.PACK_AB R86, R89, R88 ;  /* 0x000000585956723e */ /* 0x000fc400000000ff */
[----:B------:R-:W-:Y:S02]  /*2830*/  F2FP.F16.F32.PACK_AB R87, R91, R90 ;  /* 0x0000005a5b57723e */ /* 0x000fe400000000ff */
[----:B------:R-:W-:Y:S02]  /*2840*/  F2FP.F16.F32.PACK_AB R93, R95, R94 ;  /* 0x0000005e5f5d723e */ /* 0x000fe400000000ff */
[----:B------:R-:W-:Y:S01]  /*2850*/  F2FP.F16.F32.PACK_AB R100, R101, R100 ;  /* 0x000000646564723e */ /* 0x000fe200000000ff */
[----:B------:R4:W-:Y:S01]  /*2860*/  STS.128 [R3+UR8+0x4000], R84 ;  /* 0x0040005403007988 */ /* 0x0009e20008000c08 */
[----:B------:R-:W-:Y:S02]  /*2870*/  F2FP.F16.F32.PACK_AB R30, R33, R32 ;  /* 0x00000020211e723e */ /* 0x000fe400000000ff */
[----:B------:R-:W-:Y:S02]  /*2880*/  F2FP.F16.F32.PACK_AB R31, R35, R34 ;  /* 0x00000022231f723e */ /* 0x000fe400000000ff */
[----:B------:R-:W-:-:S02]  /*2890*/  F2FP.F16.F32.PACK_AB R37, R39, R38 ;  /* 0x000000262725723e */ /* 0x000fc400000000ff */
[----:B------:R-:W-:Y:S02]  /*28a0*/  F2FP.F16.F32.PACK_AB R44, R45, R44 ;  /* 0x0000002c2d2c723e */ /* 0x000fe400000000ff */
[----:B------:R-:W-:Y:S02]  /*28b0*/  F2FP.F16.F32.PACK_AB R94, R97, R96 ;  /* 0x00000060615e723e */ /* 0x000fe400000000ff */
[----:B------:R-:W-:Y:S02]  /*28c0*/  F2FP.F16.F32.PACK_AB R95, R99, R98 ;  /* 0x00000062635f723e */ /* 0x000fe400000000ff */
[----:B------:R-:W-:Y:S02]  /*28d0*/  F2FP.F16.F32.PACK_AB R101, R103, R102 ;  /* 0x000000666765723e */ /* 0x000fe400000000ff */
[----:B------:R-:W-:Y:S02]  /*28e0*/  F2FP.F16.F32.PACK_AB R108, R109, R108 ;  /* 0x0000006c6d6c723e */ /* 0x000fe400000000ff */
[----:B------:R-:W-:-:S02]  /*28f0*/  LOP3.LUT R8, R0, 0x30, RZ, 0x3c, !PT ;  /* 0x0000003000087812 */ /* 0x000fc400078e3cff */
[----:B------:R-:W-:Y:S02]  /*2900*/  F2FP.F16.F32.PACK_AB R38, R41, R40 ;  /* 0x000000282926723e */ /* 0x000fe400000000ff */
[----:B------:R-:W-:Y:S01]  /*2910*/  F2FP.F16.F32.PACK_AB R39, R43, R42 ;  /* 0x0000002a2b27723e */ /* 0x000fe200000000ff */
[----:B------:R4:W-:Y:S01]  /*2920*/  STS.128 [R8+UR8], R28 ;  /* 0x0000001c08007988 */ /* 0x0009e20008000c08 */
[----:B------:R-:W-:Y:S02]  /*2930*/  F2FP.F16.F32.PACK_AB R45, R47, R46 ;  /* 0x0000002e2f2d723e */ /* 0x000fe400000000ff */
[----:B------:R-:W-:Y:S01]  /*2940*/  F2FP.F16.F32.PACK_AB R52, R53, R52 ;  /* 0x000000343534723e */ /* 0x000fe200000000ff */
[----:B------:R4:W-:Y:S01]  /*2950*/  STS.128 [R8+UR8+0x4000], R92 ;  /* 0x0040005c08007988 */ /* 0x0009e20008000c08 */
[----:B------:R-:W-:Y:S02]  /*2960*/  F2FP.F16.F32.PACK_AB R102, R105, R104 ;  /* 0x000000686966723e */ /* 0x000fe400000000ff */
[----:B------:R-:W-:-:S02]  /*2970*/  F2FP.F16.F32.PACK_AB R103, R107, R106 ;  /* 0x0000006a6b67723e */ /* 0x000fc400000000ff */
[----:B------:R-:W-:Y:S02]  /*2980*/  F2FP.F16.F32.PACK_AB R109, R111, R110 ;  /* 0x0000006e6f6d723e */ /* 0x000fe400000000ff */
[----:B------:R-:W-:Y:S02]  /*2990*/  F2FP.F16.F32.PACK_AB R116, R117, R116 ;  /* 0x000000747574723e */ /* 0x000fe400000000ff */
[----:B------:R-:W-:Y:S02]  /*29a0*/  LOP3.LUT R9, R0, 0x40, RZ, 0x3c, !PT ;  /* 0x0000004000097812 */ /* 0x000fe400078e3cff */
[----:B------:R-:W-:Y:S02]  /*29b0*/  F2FP.F16.F32.PACK_AB R46, R49, R48 ;  /* 0x00000030312e723e */ /* 0x000fe400000000ff */
[----:B------:R-:W-:Y:S01]  /*29c0*/  F2FP.F16.F32.PACK_AB R47, R51, R50 ;  /* 0x00000032332f723e */ /* 0x000fe200000000ff */
[----:B------:R4:W-:Y:S01]  /*29d0*/  STS.128 [R9+UR8], R36 ;  /* 0x0000002409007988 */ /* 0x0009e20008000c08 */
[----:B------:R-:W-:-:S02]  /*29e0*/  F2FP.F16.F32.PACK_AB R53, R55, R54 ;  /* 0x000000363735723e */ /* 0x000fc400000000ff */
[----:B------:R-:W-:Y:S01]  /*29f0*/  F2FP.F16.F32.PACK_AB R60, R61, R60 ;  /* 0x0000003c3d3c723e */ /* 0x000fe200000000ff */
[----:B------:R4:W-:Y:S01]  /*2a00*/  STS.128 [R9+UR8+0x4000], R100 ;  /* 0x0040006409007988 */ /* 0x0009e20008000c08 */
        /* <DEDUP_REMOVED lines=13> */
[C---:B--2---:R-:W-:Y:S02]  /*2ae0*/  LOP3.LUT R4, R0.reuse, 0x60, RZ, 0x3c, !PT ;  /* 0x0000006000047812 */ /* 0x044fe400078e3cff */
[----:B------:R-:W-:Y:S02]  /*2af0*/  F2FP.F16.F32.PACK_AB R62, R65, R64 ;  /* 0x00000040413e723e */ /* 0x000fe400000000ff */
[----:B------:R-:W-:Y:S01]  /*2b00*/  F2FP.F16.F32.PACK_AB R63, R67, R66 ;  /* 0x00000042433f723e */ /* 0x000fe200000000ff */
[----:B------:R4:W-:Y:S01]  /*2b10*/  STS.128 [R4+UR8], R52 ;  /* 0x0000003404007988 */ /* 0x0009e20008000c08 */
[----:B------:R-:W-:Y:S02]  /*2b20*/  F2FP.F16.F32.PACK_AB R126, R129, R128 ;  /* 0x00000080817e723e */ /* 0x000fe400000000ff */
[----:B------:R-:W-:Y:S01]  /*2b30*/  F2FP.F16.F32.PACK_AB R127, R131, R130 ;  /* 0x00000082837f723e */ /* 0x000fe200000000ff */
[----:B------:R4:W-:Y:S01]  /*2b40*/  STS.128 [R4+UR8+0x4000], R116 ;  /* 0x0040007404007988 */ /* 0x0009e20008000c08 */
[----:B---3--:R-:W-:-:S05]  /*2b50*/  LOP3.LUT R0, R0, 0x70, RZ, 0x3c, !PT ;  /* 0x0000007000007812 */ /* 0x008fca00078e3cff */
[----:B------:R4:W-:Y:S04]  /*2b60*/  STS.128 [R0+UR8], R60 ;  /* 0x0000003c00007988 */ /* 0x0009e80008000c08 */
[----:B------:R4:W-:Y:S01]  /*2b70*/  STS.128 [R0+UR8+0x4000], R124 ;  /* 0x0040007c00007988 */ /* 0x0009e20008000c08 */
[----:B------:R2:W-:Y:S06]  /*2b80*/  MEMBAR.ALL.CTA ;  /* 0x0000000000007992 */ /* 0x0005ec0000008000 */
[----:B--2---:R-:W2:Y:S02]  /*2b90*/  FENCE.VIEW.ASYNC.S ;  /* 0x00000000000073c6 */ /* 0x004ea40000000000 */
[----:B--2---:R-:W-:Y:S06]  /*2ba0*/  BAR.SYNC.DEFER_BLOCKING 0x0 ;  /* 0x0000000000007b1d */ /* 0x004fec0000010000 */
[----:B------:R4:W-:Y:S01]  /*2bb0*/  @UP1 UTMASTG.2D [UR4], [UR20] ;  /* 0x00000004140013b5 */ /* 0x0009e20008008000 */
[----:B------:R0:W-:Y:S01]  /*2bc0*/  UTMACMDFLUSH ;  /* 0x00000000000079b7 */ /* 0x0001e20000000000 */
[----:B------:R-:W-:-:S04]  /*2bd0*/  DEPBAR.LE SB0, 0x0 ;  /* 0x000080000000791a */ /* 0x000fc80000000000 */
[----:B------:R-:W-:Y:S08]  /*2be0*/  BAR.SYNC.DEFER_BLOCKING 0x0 ;  /* 0x0000000000007b1d */ /* 0x000ff00000010000 */
[----:B------:R-:W-:Y:S06]  /*2bf0*/  BAR.SYNC.DEFER_BLOCKING 0x0 ;  /* 0x0000000000007b1d */ /* 0x000fec0000010000 */
[----:B----4-:R-:W-:Y:S05]  /*2c00*/  @P2 BRA `(.L_x_75) ;  /* 0x0000000000a02947 */ /* 0x010fea0003800000 */
[----:B------:R-:W2:Y:S01]  /*2c10*/  S2UR UR5, SR_CgaCtaId ;  /* 0x00000000000579c3 */ /* 0x000ea20000008800 */
[----:B------:R-:W-:Y:S01]  /*2c20*/  NOP ;  /* 0x0000000000007918 */ /* 0x000fe20000000000 */
[----:B------:R-:W-:Y:S01]  /*2c30*/  UMOV UR4, 0x50 ;  /* 0x0000005000047882 */ /* 0x000fe20000000000 */
[----:B------:R-:W-:Y:S02]  /*2c40*/  IMAD.U32 R0, RZ, RZ, UR23 ;  /* 0x00000017ff007e24 */ /* 0x000fe4000f8e00ff */
[----:B------:R-:W-:Y:S02]  /*2c50*/  IMAD.MOV.U32 R3, RZ, RZ, 0xf ;  /* 0x0000000fff037424 */ /* 0x000fe400078e00ff */
[----:B------:R-:W-:Y:S01]  /*2c60*/  IMAD.MOV.U32 R7, RZ, RZ, 0x1 ;  /* 0x00000001ff077424 */ /* 0x000fe200078e00ff */
[----:B------:R-:W-:-:S04]  /*2c70*/  LOP3.LUT R0, R0, 0xffff, RZ, 0xc0, !PT ;  /* 0x0000ffff00007812 */ /* 0x000fc800078ec0ff */
[----:B------:R-:W-:-:S05]  /*2c80*/  SHF.R.U32.HI R0, RZ, 0x5, R0 ;  /* 0x00000005ff007819 */ /* 0x000fca0000011600 */
[----:B------:R-:W-:Y:S01]  /*2c90*/  VIADD R2, R0, 0x10 ;  /* 0x0000001000027836 */ /* 0x000fe20000000000 */
[----:B------:R-:W-:Y:S01]  /*2ca0*/  SHF.L.U32 R0, R3, R0, RZ ;  /* 0x0000000003007219 */ /* 0x000fe200000006ff */
[----:B--2---:R-:W-:-:S03]  /*2cb0*/  ULEA UR6, UR5, UR4, 0x18 ;  /* 0x0000000405067291 */ /* 0x004fc6000f8ec0ff */
[----:B------:R-:W-:-:S04]  /*2cc0*/  SHF.L.U32 R3, R7, R2, RZ ;  /* 0x0000000207037219 */ /* 0x000fc800000006ff */
[----:B------:R-:W-:Y:S02]  /*2cd0*/  LOP3.LUT R0, R3, R0, RZ, 0xfc, !PT ;  /* 0x0000000003007212 */ /* 0x000fe400078efcff */
[----:B------:R-:W2:Y:S02]  /*2ce0*/  LDS R5, [UR6] ;  /* 0x00000006ff057984 */ /* 0x000ea40008000800 */
[C---:B------:R-:W-:Y:S02]  /*2cf0*/  LOP3.LUT R2, R0.reuse, 0xffff, RZ, 0xc0, !PT ;  /* 0x0000ffff00027812 */ /* 0x040fe400078ec0ff */
[----:B--2---:R-:W-:-:S04]  /*2d00*/  LOP3.LUT R3, R0, 0xffff, R5, 0x80, !PT ;  /* 0x0000ffff00037812 */ /* 0x004fc800078e8005 */
[----:B------:R-:W-:-:S13]  /*2d10*/  ISETP.NE.AND P0, PT, R3, R2, PT ;  /* 0x000000020300720c */ /* 0x000fda0003f05270 */
[----:B------:R-:W-:Y:S05]  /*2d20*/  @P0 BRA `(.L_x_76) ;  /* 0x0000000000500947 */ /* 0x000fea0003800000 */
[----:B------:R-:W-:Y:S02]  /*2d30*/  SHF.R.U32.HI R5, RZ, 0x10, R5 ;  /* 0x00000010ff057819 */ /* 0x000fe40000011605 */
[----:B------:R-:W-:-:S04]  /*2d40*/  SHF.R.U32.HI R2, RZ, 0x10, R0 ;  /* 0x00000010ff027819 */ /* 0x000fc80000011600 */
[----:B------:R-:W-:-:S04]  /*2d50*/  LOP3.LUT R5, R5, R2, RZ, 0xc0, !PT ;  /* 0x0000000205057212 */ /* 0x000fc800078ec0ff */
[----:B------:R-:W-:-:S13]  /*2d60*/  ISETP.NE.AND P0, PT, R5, R2, PT ;  /* 0x000000020500720c */ /* 0x000fda0003f05270 */
[----:B------:R-:W-:Y:S05]  /*2d70*/  @P0 BRA `(.L_x_77) ;  /* 0x0000000000300947 */ /* 0x000fea0003800000 */
[----:B------:R-:W-:Y:S01]  /*2d80*/  R2UR UR4, R0 ;  /* 0x00000000000472ca */ /* 0x000fe200000e0000 */
[----:B------:R-:W-:Y:S01]  /*2d90*/  VOTEU.ANY UR5, UPT, PT ;  /* 0x0000000000057886 */ /* 0x000fe200038e0100 */
[----:B------:R-:W2:Y:S01]  /*2da0*/  S2R R0, SR_LANEID ;  /* 0x0000000000007919 */ /* 0x000ea20000000000 */
[----:B------:R-:W-:-:S10]  /*2db0*/  UFLO.U32 UR5, UR5 ;  /* 0x00000005000572bd */ /* 0x000fd400080e0000 */
[----:B------:R-:W-:-:S06]  /*2dc0*/  ULOP3.LUT UR4, URZ, UR4, URZ, 0x33, !UPT ;  /* 0x00000004ff047292 */ /* 0x000fcc000f8e33ff */
[----:B------:R-:W-:-:S04]  /*2dd0*/  IMAD.U32 R2, RZ, RZ, UR4 ;  /* 0x00000004ff027e24 */ /* 0x000fc8000f8e00ff */
[----:B------:R-:W3:Y:S02]  /*2de0*/  REDUX UR7, R2 ;  /* 0x00000000020773c4 */ /* 0x000ee40000000000 */
[----:B------:R4:W-:Y:S01]  /*2df0*/  UTCATOMSWS.AND URZ, UR4 ;  /* 0x0000000400ff79e3 */ /* 0x0009e20008000000 */
[----:B--2---:R-:W-:Y:S01]  /*2e00*/  ISETP.EQ.U32.AND P0, PT, R0, UR5, PT ;  /* 0x0000000500007c0c */ /* 0x004fe2000bf02070 */
[----:B---3--:R-:W-:-:S12]  /*2e10*/  IMAD.U32 R0, RZ, RZ, UR7 ;  /* 0x00000007ff007e24 */ /* 0x008fd8000f8e00ff */
[----:B------:R4:W-:Y:S01]  /*2e20*/  @P0 ATOMS.AND RZ, [UR6], R0 ;  /* 0x00000000ffff098c */ /* 0x0009e2000a800006 */
[----:B------:R-:W-:Y:S05]  /*2e30*/  BRA `(.L_x_75) ;  /* 0x0000000000147947 */ /* 0x000fea0003800000 */
.L_x_77:
[----:B------:R-:W-:-:S07]  /*2e40*/  MOV R2, 0x2e60 ;  /* 0x00002e6000027802 */ /* 0x000fce0000000f00 */
[----:B-1----:R-:W-:Y:S05]  /*2e50*/  CALL.REL.NOINC `($__internal_0_$__cuda_sm10x_tcgen05_guardrail_trap_col_being_dealloced_not_returned_by_alloc) ;  /* 0x0000000000447944 */ /* 0x002fea0003c00000 */
[----:B------:R-:W-:Y:S05]  /*2e60*/  BRA `(.L_x_75) ;  /* 0x0000000000087947 */ /* 0x000fea0003800000 */
.L_x_76:
[----:B------:R-:W-:-:S07]  /*2e70*/  MOV R2, 0x2e90 ;  /* 0x00002e9000027802 */ /* 0x000fce0000000f00 */
[----:B-1----:R-:W-:Y:S05]  /*2e80*/  CALL.REL.NOINC `($__internal_2_$__cuda_sm10x_tcgen05_guardrail_trap_unallocated_columns_being_dealloced) ;  /* 0x0000000000507944 */ /* 0x002fea0003c00000 */
.L_x_75:
[----:B------:R-:W-:Y:S01]  /*2e90*/  NOP ;  /* 0x0000000000007918 */ /* 0x000fe20000000000 */
[----:B----4-:R-:W-:Y:S05]  /*2ea0*/  EXIT ;  /* 0x000000000000794d */ /* 0x010fea0003800000 */
.L_x_60:
[----:B------:R-:W2:Y:S02]  /*2eb0*/  SYNCS.PHASECHK.TRANS64.TRYWAIT P0, [UR8+0x10000], RZ ;  /* 0x010000ffff0075a7 */ /* 0x000ea40008001108 */
[----:B--2---:R-:W-:Y:S05]  /*2ec0*/  @!P0 BRA `(.L_x_60) ;  /* 0xfffffffc00f88947 */ /* 0x004fea000383ffff */
[----:B------:R-:W-:Y:S05]  /*2ed0*/  BRA `(.L_x_78) ;  /* 0xffffffec00847947 */ /* 0x000fea000383ffff */
.L_x_62:
[----:B------:R-:W2:Y:S02]  /*2ee0*/  SYNCS.PHASECHK.TRANS64.TRYWAIT P1, [UR8+0x10020], RZ ;  /* 0x010020ffff0075a7 */ /* 0x000ea40008021108 */
[----:B--2---:R-:W-:Y:S05]  /*2ef0*/  @!P1 BRA `(.L_x_62) ;  /* 0xfffffffc00f89947 */ /* 0x004fea000383ffff */
[----:B------:R-:W-:Y:S05]  /*2f00*/  BRA `(.L_x_79) ;  /* 0xffffffec00f87947 */ /* 0x000fea000383ffff */
.L_x_63:
[----:B------:R-:W3:Y:S02]  /*2f10*/  SYNCS.PHASECHK.TRANS64.TRYWAIT P0, [UR28+0x10000], R2 ;  /* 0x01000002ff0075a7 */ /* 0x000ee4000800111c */
[----:B---3--:R-:W-:Y:S05]  /*2f20*/  @!P0 BRA `(.L_x_63) ;  /* 0xfffffffc00f88947 */ /* 0x008fea000383ffff */
[----:B------:R-:W-:Y:S05]  /*2f30*/  BRA `(.L_x_80) ;  /* 0xfffffff000747947 */ /* 0x000fea000383ffff */
.L_x_65:
[----:B------:R-:W3:Y:S02]  /*2f40*/  SYNCS.PHASECHK.TRANS64.TRYWAIT P0, [UR28+0x10020], R2 ;  /* 0x01002002ff0075a7 */ /* 0x000ee4000800111c */
[----:B---3--:R-:W-:Y:S05]  /*2f50*/  @!P0 BRA `(.L_x_65) ;  /* 0xfffffffc00f88947 */ /* 0x008fea000383ffff */
[----:B------:R-:W-:Y:S05]  /*2f60*/  BRA `(.L_x_81) ;  /* 0xfffffff000e47947 */ /* 0x000fea000383ffff */
        .weak           $__internal_0_$__cuda_sm10x_tcgen05_guardrail_trap_col_being_dealloced_not_returned_by_alloc
        .type           $__internal_0_$__cuda_sm10x_tcgen05_guardrail_trap_col_being_dealloced_not_returned_by_alloc,@function
        .size           $__internal_0_$__cuda_sm10x_tcgen05_guardrail_trap_col_being_dealloced_not_returned_by_alloc,($__internal_1_$__cuda_sm10x_tcgen05_guardrail_trap_phase_invalid_during_alloc - $__internal_0_$__cuda_sm10x_tcgen05_guardrail_trap_col_being_dealloced_not_returned_by_alloc)
$__internal_0_$__cuda_sm10x_tcgen05_guardrail_trap_col_being_dealloced_not_returned_by_alloc:
[----:B------:R-:W-:Y:S05]  /*2f70*/  BPT.TRAP 0x1 ;  /* 0x000000040000795c */ /* 0x000fea0000300000 */
[----:B------:R-:W-:-:S04]  /*2f80*/  IMAD.MOV.U32 R3, RZ, RZ, 0x0 ;  /* 0x00000000ff037424 */ /* 0x000fc800078e00ff */
[----:B------:R-:W-:Y:S05]  /*2f90*/  RET.REL.NODEC R2 `(gluon_tcgen05) ;  /* 0xffffffd002187950 */ /* 0x000fea0003c3ffff */
        .weak           $__internal_1_$__cuda_sm10x_tcgen05_guardrail_trap_phase_invalid_during_alloc
        .type           $__internal_1_$__cuda_sm10x_tcgen05_guardrail_trap_phase_invalid_during_alloc,@function
        .size           $__internal_1_$__cuda_sm10x_tcgen05_guardrail_trap_phase_invalid_during_alloc,($__internal_2_$__cuda_sm10x_tcgen05_guardrail_trap_unallocated_columns_being_dealloced - $__internal_1_$__cuda_sm10x_tcgen05_guardrail_trap_phase_invalid_during_alloc)
$__internal_1_$__cuda_sm10x_tcgen05_guardrail_trap_phase_invalid_during_alloc:
[----:B------:R-:W-:Y:S05]  /*2fa0*/  BPT.TRAP 0x1 ;  /* 0x000000040000795c */ /* 0x000fea0000300000 */
[----:B------:R-:W-:-:S04]  /*2fb0*/  IMAD.MOV.U32 R3, RZ, RZ, 0x0 ;  /* 0x00000000ff037424 */ /* 0x000fc800078e00ff */
[----:B------:R-:W-:Y:S05]  /*2fc0*/  RET.REL.NODEC R2 `(gluon_tcgen05) ;  /* 0xffffffd0020c7950 */ /* 0x000fea0003c3ffff */
        .weak           $__internal_2_$__cuda_sm10x_tcgen05_guardrail_trap_unallocated_columns_being_dealloced
        .type           $__internal_2_$__cuda_sm10x_tcgen05_guardrail_trap_unallocated_columns_being_dealloced,@function
        .size           $__internal_2_$__cuda_sm10x_tcgen05_guardrail_trap_unallocated_columns_being_dealloced,(.L_x_85 - $__internal_2_$__cuda_sm10x_tcgen05_guardrail_trap_unallocated_columns_being_dealloced)
$__internal_2_$__cuda_sm10x_tcgen05_guardrail_trap_unallocated_columns_being_dealloced:
[----:B------:R-:W-:Y:S05]  /*2fd0*/  BPT.TRAP 0x1 ;  /* 0x000000040000795c */ /* 0x000fea0000300000 */
[----:B------:R-:W-:-:S04]  /*2fe0*/  IMAD.MOV.U32 R3, RZ, RZ, 0x0 ;  /* 0x00000000ff037424 */ /* 0x000fc800078e00ff */
[----:B------:R-:W-:Y:S05]  /*2ff0*/  RET.REL.NODEC R2 `(gluon_tcgen05) ;  /* 0xffffffd002007950 */ /* 0x000fea0003c3ffff */
.L_x_82:
[----:B------:R-:W-:-:S00]  /*3000*/  BRA `(.L_x_82) ;  /* 0xfffffffc00fc7947 */ /* 0x000fc0000383ffff */
[----:B------:R-:W-:-:S00]  /*3010*/  NOP ;  /* 0x0000000000007918 */ /* 0x000fc00000000000 */
        /* <DEDUP_REMOVED lines=14> */
.L_x_85:


//--------------------- .nv.shared.gluon_tcgen05  --------------------------
	.section	.nv.shared.gluon_tcgen05,"aw",@nobits
	.sectionflags	@""
	.align	16
	.zero		1024


//--------------------- .nv.shared.reserved.0     --------------------------
	.section	.nv.shared.reserved.0,"aw",@nobits
	.align	8
	.weak		__nv_reservedSMEM_offset_0_alias
	.size		__nv_reservedSMEM_offset_0_alias, 0, 64
	.other		__nv_reservedSMEM_offset_0_alias,@"STO_CUDA_RESERVED_SHARED STV_DEFAULT"
__nv_reservedSMEM_offset_0_alias:
	.zero		0
.nv.shared.reserved.0:
	.zero		64
	.weak		__nv_reservedSMEM_allocation_phase
	.type		__nv_reservedSMEM_allocation_phase,@object
	.size		__nv_reservedSMEM_allocation_phase,(.L_0 - __nv_reservedSMEM_allocation_phase)
__nv_reservedSMEM_allocation_phase:
	.zero		1
.L_0:
	.zero		7
	.weak		__nv_reservedSMEM_devtool_atexit_pc
	.type		__nv_reservedSMEM_devtool_atexit_pc,@object
	.size		__nv_reservedSMEM_devtool_atexit_pc,(__nv_reservedSMEM_allocation_mask - __nv_reservedSMEM_devtool_atexit_pc)
__nv_reservedSMEM_devtool_atexit_pc:
	.zero		8
	.weak		__nv_reservedSMEM_allocation_mask
	.type		__nv_reservedSMEM_allocation_mask,@object
	.size		__nv_reservedSMEM_allocation_mask,(.L_2 - __nv_reservedSMEM_allocation_mask)
__nv_reservedSMEM_allocation_mask:
	.zero		4
.L_2:


//--------------------- .nv.constant0.gluon_tcgen05 --------------------------
	.section	.nv.constant0.gluon_tcgen05,"a",@progbits
	.sectionflags	@""
	.align	4
.nv.constant0.gluon_tcgen05:
	.zero		976


//--------------------- SYMBOLS --------------------------

	.type		.nv.reservedSmem.offset0,@object
	.size		.nv.reservedSmem.offset0,0x4
	.type		.nv.reservedSmem.cap,@object
	.size		.nv.reservedSmem.cap,0x4
